//
// Generated by NVIDIA NVVM Compiler
//
// Compiler Build ID: CL-36424714
// Cuda compilation tools, release 13.0, V13.0.88
// Based on NVVM 20.0.0
//

.version 9.0
.target sm_100
.address_size 64

	// .globl	_Z15matrixMulKernelPKfS0_Pfiii

.visible .entry _Z15matrixMulKernelPKfS0_Pfiii(
	.param .u64 .ptr .align 1 _Z15matrixMulKernelPKfS0_Pfiii_param_0,
	.param .u64 .ptr .align 1 _Z15matrixMulKernelPKfS0_Pfiii_param_1,
	.param .u64 .ptr .align 1 _Z15matrixMulKernelPKfS0_Pfiii_param_2,
	.param .u32 _Z15matrixMulKernelPKfS0_Pfiii_param_3,
	.param .u32 _Z15matrixMulKernelPKfS0_Pfiii_param_4,
	.param .u32 _Z15matrixMulKernelPKfS0_Pfiii_param_5
)
{
	.reg .pred 	%p<13>;
	.reg .b32 	%r<41>;
	.reg .b32 	%f<68>;
	.reg .b64 	%rd<53>;

	ld.param.u64 	%rd7, [_Z15matrixMulKernelPKfS0_Pfiii_param_0];
	ld.param.u64 	%rd8, [_Z15matrixMulKernelPKfS0_Pfiii_param_1];
	ld.param.u64 	%rd6, [_Z15matrixMulKernelPKfS0_Pfiii_param_2];
	ld.param.u32 	%r20, [_Z15matrixMulKernelPKfS0_Pfiii_param_3];
	ld.param.u32 	%r18, [_Z15matrixMulKernelPKfS0_Pfiii_param_4];
	ld.param.u32 	%r19, [_Z15matrixMulKernelPKfS0_Pfiii_param_5];
	cvta.to.global.u64 	%rd1, %rd8;
	cvta.to.global.u64 	%rd2, %rd7;
	mov.u32 	%r21, %ctaid.y;
	mov.u32 	%r22, %ntid.y;
	mov.u32 	%r23, %tid.y;
	mad.lo.s32 	%r1, %r21, %r22, %r23;
	mov.u32 	%r24, %ctaid.x;
	mov.u32 	%r25, %ntid.x;
	mov.u32 	%r26, %tid.x;
	mad.lo.s32 	%r2, %r24, %r25, %r26;
	setp.ge.s32 	%p1, %r1, %r20;
	setp.ge.s32 	%p2, %r2, %r19;
	or.pred  	%p3, %p1, %p2;
	@%p3 bra 	$L__BB0_14;
	setp.lt.s32 	%p4, %r18, 1;
	mov.f32 	%f67, 0f00000000;
	@%p4 bra 	$L__BB0_13;
	mul.lo.s32 	%r3, %r18, %r1;
	and.b32  	%r4, %r18, 7;
	setp.lt.u32 	%p5, %r18, 8;
	mov.f32 	%f67, 0f00000000;
	mov.b32 	%r39, 0;
	@%p5 bra 	$L__BB0_5;
	and.b32  	%r39, %r18, 2147483640;
	neg.s32 	%r37, %r39;
	shl.b32 	%r7, %r19, 3;
	mul.wide.u32 	%rd9, %r3, 4;
	add.s64 	%rd10, %rd9, %rd2;
	add.s64 	%rd52, %rd10, 16;
	mov.f32 	%f67, 0f00000000;
	mul.wide.s32 	%rd13, %r19, 4;
	mov.u32 	%r36, %r2;
$L__BB0_4:
	.pragma "nounroll";
	ld.global.f32 	%f17, [%rd52+-16];
	mul.wide.s32 	%rd11, %r36, 4;
	add.s64 	%rd12, %rd1, %rd11;
	ld.global.f32 	%f18, [%rd12];
	fma.rn.f32 	%f19, %f17, %f18, %f67;
	ld.global.f32 	%f20, [%rd52+-12];
	add.s64 	%rd14, %rd12, %rd13;
	ld.global.f32 	%f21, [%rd14];
	fma.rn.f32 	%f22, %f20, %f21, %f19;
	ld.global.f32 	%f23, [%rd52+-8];
	add.s64 	%rd15, %rd14, %rd13;
	ld.global.f32 	%f24, [%rd15];
	fma.rn.f32 	%f25, %f23, %f24, %f22;
	ld.global.f32 	%f26, [%rd52+-4];
	add.s64 	%rd16, %rd15, %rd13;
	ld.global.f32 	%f27, [%rd16];
	fma.rn.f32 	%f28, %f26, %f27, %f25;
	ld.global.f32 	%f29, [%rd52];
	add.s64 	%rd17, %rd16, %rd13;
	ld.global.f32 	%f30, [%rd17];
	fma.rn.f32 	%f31, %f29, %f30, %f28;
	ld.global.f32 	%f32, [%rd52+4];
	add.s64 	%rd18, %rd17, %rd13;
	ld.global.f32 	%f33, [%rd18];
	fma.rn.f32 	%f34, %f32, %f33, %f31;
	ld.global.f32 	%f35, [%rd52+8];
	add.s64 	%rd19, %rd18, %rd13;
	ld.global.f32 	%f36, [%rd19];
	fma.rn.f32 	%f37, %f35, %f36, %f34;
	ld.global.f32 	%f38, [%rd52+12];
	add.s64 	%rd20, %rd19, %rd13;
	ld.global.f32 	%f39, [%rd20];
	fma.rn.f32 	%f67, %f38, %f39, %f37;
	add.s32 	%r37, %r37, 8;
	add.s32 	%r36, %r36, %r7;
	add.s64 	%rd52, %rd52, 32;
	setp.ne.s32 	%p6, %r37, 0;
	@%p6 bra 	$L__BB0_4;
$L__BB0_5:
	setp.eq.s32 	%p7, %r4, 0;
	@%p7 bra 	$L__BB0_13;
	and.b32  	%r13, %r18, 3;
	setp.lt.u32 	%p8, %r4, 4;
	@%p8 bra 	$L__BB0_8;
	add.s32 	%r28, %r39, %r3;
	mul.wide.u32 	%rd21, %r28, 4;
	add.s64 	%rd22, %rd2, %rd21;
	ld.global.f32 	%f41, [%rd22];
	mad.lo.s32 	%r29, %r39, %r19, %r2;
	mul.wide.s32 	%rd23, %r29, 4;
	add.s64 	%rd24, %rd1, %rd23;
	ld.global.f32 	%f42, [%rd24];
	fma.rn.f32 	%f43, %f41, %f42, %f67;
	cvt.u64.u32 	%rd25, %r3;
	cvt.u64.u32 	%rd26, %r39;
	add.s64 	%rd27, %rd26, %rd25;
	shl.b64 	%rd28, %rd27, 2;
	add.s64 	%rd29, %rd2, %rd28;
	ld.global.f32 	%f44, [%rd29+4];
	mul.wide.s32 	%rd30, %r19, 4;
	add.s64 	%rd31, %rd24, %rd30;
	ld.global.f32 	%f45, [%rd31];
	fma.rn.f32 	%f46, %f44, %f45, %f43;
	ld.global.f32 	%f47, [%rd29+8];
	add.s64 	%rd32, %rd31, %rd30;
	ld.global.f32 	%f48, [%rd32];
	fma.rn.f32 	%f49, %f47, %f48, %f46;
	ld.global.f32 	%f50, [%rd29+12];
	add.s64 	%rd33, %rd32, %rd30;
	ld.global.f32 	%f51, [%rd33];
	fma.rn.f32 	%f67, %f50, %f51, %f49;
	add.s32 	%r39, %r39, 4;
$L__BB0_8:
	setp.eq.s32 	%p9, %r13, 0;
	@%p9 bra 	$L__BB0_13;
	setp.eq.s32 	%p10, %r13, 1;
	@%p10 bra 	$L__BB0_11;
	add.s32 	%r30, %r39, %r3;
	mul.wide.u32 	%rd34, %r30, 4;
	add.s64 	%rd35, %rd2, %rd34;
	ld.global.f32 	%f53, [%rd35];
	mad.lo.s32 	%r31, %r39, %r19, %r2;
	mul.wide.s32 	%rd36, %r31, 4;
	add.s64 	%rd37, %rd1, %rd36;
	ld.global.f32 	%f54, [%rd37];
	fma.rn.f32 	%f55, %f53, %f54, %f67;
	cvt.u64.u32 	%rd38, %r3;
	cvt.u64.u32 	%rd39, %r39;
	add.s64 	%rd40, %rd39, %rd38;
	shl.b64 	%rd41, %rd40, 2;
	add.s64 	%rd42, %rd2, %rd41;
	ld.global.f32 	%f56, [%rd42+4];
	mul.wide.s32 	%rd43, %r19, 4;
	add.s64 	%rd44, %rd37, %rd43;
	ld.global.f32 	%f57, [%rd44];
	fma.rn.f32 	%f67, %f56, %f57, %f55;
	add.s32 	%r39, %r39, 2;
$L__BB0_11:
	and.b32  	%r32, %r18, 1;
	setp.eq.b32 	%p11, %r32, 1;
	not.pred 	%p12, %p11;
	@%p12 bra 	$L__BB0_13;
	add.s32 	%r33, %r39, %r3;
	mul.wide.u32 	%rd45, %r33, 4;
	add.s64 	%rd46, %rd2, %rd45;
	ld.global.f32 	%f58, [%rd46];
	mad.lo.s32 	%r34, %r39, %r19, %r2;
	mul.wide.s32 	%rd47, %r34, 4;
	add.s64 	%rd48, %rd1, %rd47;
	ld.global.f32 	%f59, [%rd48];
	fma.rn.f32 	%f67, %f58, %f59, %f67;
$L__BB0_13:
	mad.lo.s32 	%r35, %r19, %r1, %r2;
	cvta.to.global.u64 	%rd49, %rd6;
	mul.wide.s32 	%rd50, %r35, 4;
	add.s64 	%rd51, %rd49, %rd50;
	st.global.f32 	[%rd51], %f67;
$L__BB0_14:
	ret;

}
	// .globl	_Z9addKernelPfS_ii
.visible .entry _Z9addKernelPfS_ii(
	.param .u64 .ptr .align 1 _Z9addKernelPfS_ii_param_0,
	.param .u64 .ptr .align 1 _Z9addKernelPfS_ii_param_1,
	.param .u32 _Z9addKernelPfS_ii_param_2,
	.param .u32 _Z9addKernelPfS_ii_param_3
)
{
	.reg .pred 	%p<4>;
	.reg .b32 	%r<12>;
	.reg .b32 	%f<4>;
	.reg .b64 	%rd<9>;

	ld.param.u64 	%rd1, [_Z9addKernelPfS_ii_param_0];
	ld.param.u64 	%rd2, [_Z9addKernelPfS_ii_param_1];
	ld.param.u32 	%r4, [_Z9addKernelPfS_ii_param_2];
	ld.param.u32 	%r3, [_Z9addKernelPfS_ii_param_3];
	mov.u32 	%r5, %ctaid.y;
	mov.u32 	%r6, %ntid.y;
	mov.u32 	%r7, %tid.y;
	mad.lo.s32 	%r1, %r5, %r6, %r7;
	mov.u32 	%r8, %ctaid.x;
	mov.u32 	%r9, %ntid.x;
	mov.u32 	%r10, %tid.x;
	mad.lo.s32 	%r2, %r8, %r9, %r10;
	setp.ge.s32 	%p1, %r1, %r4;
	setp.ge.s32 	%p2, %r2, %r3;
	or.pred  	%p3, %p1, %p2;
	@%p3 bra 	$L__BB1_2;
	cvta.to.global.u64 	%rd3, %rd2;
	cvta.to.global.u64 	%rd4, %rd1;
	mul.wide.s32 	%rd5, %r2, 4;
	add.s64 	%rd6, %rd3, %rd5;
	ld.global.f32 	%f1, [%rd6];
	mad.lo.s32 	%r11, %r3, %r1, %r2;
	mul.wide.s32 	%rd7, %r11, 4;
	add.s64 	%rd8, %rd4, %rd7;
	ld.global.f32 	%f2, [%rd8];
	add.f32 	%f3, %f1, %f2;
	st.global.f32 	[%rd8], %f3;
$L__BB1_2:
	ret;

}
	// .globl	_Z15transposeKernelPfS_ii
.visible .entry _Z15transposeKernelPfS_ii(
	.param .u64 .ptr .align 1 _Z15transposeKernelPfS_ii_param_0,
	.param .u64 .ptr .align 1 _Z15transposeKernelPfS_ii_param_1,
	.param .u32 _Z15transposeKernelPfS_ii_param_2,
	.param .u32 _Z15transposeKernelPfS_ii_param_3
)
{
	.reg .pred 	%p<4>;
	.reg .b32 	%r<13>;
	.reg .b32 	%f<2>;
	.reg .b64 	%rd<9>;

	ld.param.u64 	%rd1, [_Z15transposeKernelPfS_ii_param_0];
	ld.param.u64 	%rd2, [_Z15transposeKernelPfS_ii_param_1];
	ld.param.u32 	%r3, [_Z15transposeKernelPfS_ii_param_2];
	ld.param.u32 	%r4, [_Z15transposeKernelPfS_ii_param_3];
	mov.u32 	%r5, %ctaid.y;
	mov.u32 	%r6, %ntid.y;
	mov.u32 	%r7, %tid.y;
	mad.lo.s32 	%r1, %r5, %r6, %r7;
	mov.u32 	%r8, %ctaid.x;
	mov.u32 	%r9, %ntid.x;
	mov.u32 	%r10, %tid.x;
	mad.lo.s32 	%r2, %r8, %r9, %r10;
	setp.ge.s32 	%p1, %r1, %r3;
	setp.ge.s32 	%p2, %r2, %r4;
	or.pred  	%p3, %p1, %p2;
	@%p3 bra 	$L__BB2_2;
	cvta.to.global.u64 	%rd3, %rd1;
	cvta.to.global.u64 	%rd4, %rd2;
	mad.lo.s32 	%r11, %r4, %r1, %r2;
	mul.wide.s32 	%rd5, %r11, 4;
	add.s64 	%rd6, %rd3, %rd5;
	ld.global.f32 	%f1, [%rd6];
	mad.lo.s32 	%r12, %r3, %r2, %r1;
	mul.wide.s32 	%rd7, %r12, 4;
	add.s64 	%rd8, %rd4, %rd7;
	st.global.f32 	[%rd8], %f1;
$L__BB2_2:
	ret;

}
	// .globl	_Z13sumAxisKernelPfS_iii
.visible .entry _Z13sumAxisKernelPfS_iii(
	.param .u64 .ptr .align 1 _Z13sumAxisKernelPfS_iii_param_0,
	.param .u64 .ptr .align 1 _Z13sumAxisKernelPfS_iii_param_1,
	.param .u32 _Z13sumAxisKernelPfS_iii_param_2,
	.param .u32 _Z13sumAxisKernelPfS_iii_param_3,
	.param .u32 _Z13sumAxisKernelPfS_iii_param_4
)
{
	.reg .pred 	%p<13>;
	.reg .b32 	%r<52>;
	.reg .b32 	%f<83>;
	.reg .b64 	%rd<43>;

	ld.param.u64 	%rd3, [_Z13sumAxisKernelPfS_iii_param_0];
	ld.param.u64 	%rd2, [_Z13sumAxisKernelPfS_iii_param_1];
	ld.param.u32 	%r30, [_Z13sumAxisKernelPfS_iii_param_2];
	ld.param.u32 	%r28, [_Z13sumAxisKernelPfS_iii_param_3];
	ld.param.u32 	%r29, [_Z13sumAxisKernelPfS_iii_param_4];
	cvta.to.global.u64 	%rd1, %rd3;
	mov.u32 	%r31, %ctaid.y;
	mov.u32 	%r32, %ntid.y;
	mov.u32 	%r33, %tid.y;
	mad.lo.s32 	%r1, %r31, %r32, %r33;
	mov.u32 	%r34, %ctaid.x;
	mov.u32 	%r35, %ntid.x;
	mul.lo.s32 	%r2, %r34, %r35;
	mov.u32 	%r3, %tid.x;
	add.s32 	%r4, %r2, %r3;
	setp.ge.s32 	%p1, %r1, %r30;
	setp.ge.s32 	%p2, %r4, %r29;
	or.pred  	%p3, %p1, %p2;
	@%p3 bra 	$L__BB3_15;
	setp.lt.s32 	%p4, %r28, 1;
	mov.f32 	%f82, 0f00000000;
	@%p4 bra 	$L__BB3_14;
	mul.lo.s32 	%r5, %r28, %r1;
	and.b32  	%r6, %r28, 15;
	setp.lt.u32 	%p5, %r28, 16;
	mov.f32 	%f82, 0f00000000;
	mov.b32 	%r48, 0;
	@%p5 bra 	$L__BB3_5;
	and.b32  	%r48, %r28, 2147483632;
	neg.s32 	%r46, %r48;
	mul.lo.s32 	%r37, %r29, %r28;
	mad.lo.s32 	%r38, %r37, %r1, %r3;
	add.s32 	%r45, %r38, %r2;
	shl.b32 	%r10, %r29, 4;
	mov.f32 	%f82, 0f00000000;
	mul.wide.s32 	%rd6, %r29, 4;
$L__BB3_4:
	.pragma "nounroll";
	mul.wide.s32 	%rd4, %r45, 4;
	add.s64 	%rd5, %rd1, %rd4;
	ld.global.f32 	%f18, [%rd5];
	add.f32 	%f19, %f82, %f18;
	add.s64 	%rd7, %rd5, %rd6;
	ld.global.f32 	%f20, [%rd7];
	add.f32 	%f21, %f19, %f20;
	add.s64 	%rd8, %rd7, %rd6;
	ld.global.f32 	%f22, [%rd8];
	add.f32 	%f23, %f21, %f22;
	add.s64 	%rd9, %rd8, %rd6;
	ld.global.f32 	%f24, [%rd9];
	add.f32 	%f25, %f23, %f24;
	add.s64 	%rd10, %rd9, %rd6;
	ld.global.f32 	%f26, [%rd10];
	add.f32 	%f27, %f25, %f26;
	add.s64 	%rd11, %rd10, %rd6;
	ld.global.f32 	%f28, [%rd11];
	add.f32 	%f29, %f27, %f28;
	add.s64 	%rd12, %rd11, %rd6;
	ld.global.f32 	%f30, [%rd12];
	add.f32 	%f31, %f29, %f30;
	add.s64 	%rd13, %rd12, %rd6;
	ld.global.f32 	%f32, [%rd13];
	add.f32 	%f33, %f31, %f32;
	add.s64 	%rd14, %rd13, %rd6;
	ld.global.f32 	%f34, [%rd14];
	add.f32 	%f35, %f33, %f34;
	add.s64 	%rd15, %rd14, %rd6;
	ld.global.f32 	%f36, [%rd15];
	add.f32 	%f37, %f35, %f36;
	add.s64 	%rd16, %rd15, %rd6;
	ld.global.f32 	%f38, [%rd16];
	add.f32 	%f39, %f37, %f38;
	add.s64 	%rd17, %rd16, %rd6;
	ld.global.f32 	%f40, [%rd17];
	add.f32 	%f41, %f39, %f40;
	add.s64 	%rd18, %rd17, %rd6;
	ld.global.f32 	%f42, [%rd18];
	add.f32 	%f43, %f41, %f42;
	add.s64 	%rd19, %rd18, %rd6;
	ld.global.f32 	%f44, [%rd19];
	add.f32 	%f45, %f43, %f44;
	add.s64 	%rd20, %rd19, %rd6;
	ld.global.f32 	%f46, [%rd20];
	add.f32 	%f47, %f45, %f46;
	add.s64 	%rd21, %rd20, %rd6;
	ld.global.f32 	%f48, [%rd21];
	add.f32 	%f82, %f47, %f48;
	add.s32 	%r46, %r46, 16;
	add.s32 	%r45, %r45, %r10;
	setp.ne.s32 	%p6, %r46, 0;
	@%p6 bra 	$L__BB3_4;
$L__BB3_5:
	setp.eq.s32 	%p7, %r6, 0;
	@%p7 bra 	$L__BB3_14;
	and.b32  	%r16, %r28, 7;
	setp.lt.u32 	%p8, %r6, 8;
	@%p8 bra 	$L__BB3_8;
	add.s32 	%r39, %r48, %r5;
	mad.lo.s32 	%r40, %r39, %r29, %r4;
	mul.wide.s32 	%rd22, %r40, 4;
	add.s64 	%rd23, %rd1, %rd22;
	ld.global.f32 	%f50, [%rd23];
	add.f32 	%f51, %f82, %f50;
	mul.wide.s32 	%rd24, %r29, 4;
	add.s64 	%rd25, %rd23, %rd24;
	ld.global.f32 	%f52, [%rd25];
	add.f32 	%f53, %f51, %f52;
	add.s64 	%rd26, %rd25, %rd24;
	ld.global.f32 	%f54, [%rd26];
	add.f32 	%f55, %f53, %f54;
	add.s64 	%rd27, %rd26, %rd24;
	ld.global.f32 	%f56, [%rd27];
	add.f32 	%f57, %f55, %f56;
	add.s64 	%rd28, %rd27, %rd24;
	ld.global.f32 	%f58, [%rd28];
	add.f32 	%f59, %f57, %f58;
	add.s64 	%rd29, %rd28, %rd24;
	ld.global.f32 	%f60, [%rd29];
	add.f32 	%f61, %f59, %f60;
	add.s64 	%rd30, %rd29, %rd24;
	ld.global.f32 	%f62, [%rd30];
	add.f32 	%f63, %f61, %f62;
	add.s64 	%rd31, %rd30, %rd24;
	ld.global.f32 	%f64, [%rd31];
	add.f32 	%f82, %f63, %f64;
	add.s32 	%r48, %r48, 8;
$L__BB3_8:
	setp.eq.s32 	%p9, %r16, 0;
	@%p9 bra 	$L__BB3_14;
	and.b32  	%r19, %r28, 3;
	setp.lt.u32 	%p10, %r16, 4;
	@%p10 bra 	$L__BB3_11;
	add.s32 	%r41, %r48, %r5;
	mad.lo.s32 	%r42, %r41, %r29, %r4;
	mul.wide.s32 	%rd32, %r42, 4;
	add.s64 	%rd33, %rd1, %rd32;
	ld.global.f32 	%f66, [%rd33];
	add.f32 	%f67, %f82, %f66;
	mul.wide.s32 	%rd34, %r29, 4;
	add.s64 	%rd35, %rd33, %rd34;
	ld.global.f32 	%f68, [%rd35];
	add.f32 	%f69, %f67, %f68;
	add.s64 	%rd36, %rd35, %rd34;
	ld.global.f32 	%f70, [%rd36];
	add.f32 	%f71, %f69, %f70;
	add.s64 	%rd37, %rd36, %rd34;
	ld.global.f32 	%f72, [%rd37];
	add.f32 	%f82, %f71, %f72;
	add.s32 	%r48, %r48, 4;
$L__BB3_11:
	setp.eq.s32 	%p11, %r19, 0;
	@%p11 bra 	$L__BB3_14;
	add.s32 	%r43, %r48, %r5;
	mad.lo.s32 	%r51, %r29, %r43, %r4;
	neg.s32 	%r50, %r19;
$L__BB3_13:
	.pragma "nounroll";
	mul.wide.s32 	%rd38, %r51, 4;
	add.s64 	%rd39, %rd1, %rd38;
	ld.global.f32 	%f73, [%rd39];
	add.f32 	%f82, %f82, %f73;
	add.s32 	%r51, %r51, %r29;
	add.s32 	%r50, %r50, 1;
	setp.ne.s32 	%p12, %r50, 0;
	@%p12 bra 	$L__BB3_13;
$L__BB3_14:
	mad.lo.s32 	%r44, %r29, %r1, %r4;
	cvta.to.global.u64 	%rd40, %rd2;
	mul.wide.s32 	%rd41, %r44, 4;
	add.s64 	%rd42, %rd40, %rd41;
	st.global.f32 	[%rd42], %f82;
$L__BB3_15:
	ret;

}
	// .globl	_Z10reluKernelPfiii
.visible .entry _Z10reluKernelPfiii(
	.param .u64 .ptr .align 1 _Z10reluKernelPfiii_param_0,
	.param .u32 _Z10reluKernelPfiii_param_1,
	.param .u32 _Z10reluKernelPfiii_param_2,
	.param .u32 _Z10reluKernelPfiii_param_3
)
{
	.reg .pred 	%p<6>;
	.reg .b32 	%r<13>;
	.reg .b32 	%f<4>;
	.reg .b64 	%rd<5>;

	ld.param.u64 	%rd1, [_Z10reluKernelPfiii_param_0];
	ld.param.u32 	%r5, [_Z10reluKernelPfiii_param_1];
	ld.param.u32 	%r3, [_Z10reluKernelPfiii_param_2];
	ld.param.u32 	%r4, [_Z10reluKernelPfiii_param_3];
	mov.u32 	%r6, %ctaid.y;
	mov.u32 	%r7, %ntid.y;
	mov.u32 	%r8, %tid.y;
	mad.lo.s32 	%r1, %r6, %r7, %r8;
	mov.u32 	%r9, %ctaid.x;
	mov.u32 	%r10, %ntid.x;
	mov.u32 	%r11, %tid.x;
	mad.lo.s32 	%r2, %r9, %r10, %r11;
	setp.ge.s32 	%p1, %r1, %r5;
	setp.ge.s32 	%p2, %r2, %r3;
	or.pred  	%p3, %p1, %p2;
	@%p3 bra 	$L__BB4_2;
	cvta.to.global.u64 	%rd2, %rd1;
	mad.lo.s32 	%r12, %r3, %r1, %r2;
	mul.wide.s32 	%rd3, %r12, 4;
	add.s64 	%rd4, %rd2, %rd3;
	ld.global.f32 	%f1, [%rd4];
	setp.gtu.f32 	%p4, %f1, 0f00000000;
	setp.eq.s32 	%p5, %r4, 0;
	selp.f32 	%f2, %f1, 0f3F800000, %p5;
	selp.f32 	%f3, %f2, 0f00000000, %p4;
	st.global.f32 	[%rd4], %f3;
$L__BB4_2:
	ret;

}


// ===== COMPILED SASS (sm_100) =====

	.target	sm_100

	.elftype	@"ET_EXEC"


//--------------------- .note.nv.tkinfo           --------------------------
	.section	.note.nv.tkinfo,"",@"SHT_NOTE"
	.sectionflags	@"SHF_NOTE_NV_TKINFO"
	.tkinfo
        /*0018*/ 	.word	0x00000002
        /*0030*/ 	.string	""
        /*0030*/ 	.string	"ptxas"
        /*0030*/ 	.string	"Cuda compilation tools, release 13.0, V13.0.88"
        /*0030*/ 	.string	"Build cuda_13.0.r13.0/compiler.36424714_0"
        /*0030*/ 	.string	"-arch sm_100 -m 64 "



//--------------------- .note.nv.cuinfo           --------------------------
	.section	.note.nv.cuinfo,"",@"SHT_NOTE"
	.sectionflags	@"SHF_NOTE_NV_CUINFO"
        /*0018*/ 	.short	0x0002
        /*001a*/ 	.short	0x0064
        /*001c*/ 	.short	0x0082
	.zero		2


//--------------------- .nv.info                  --------------------------
	.section	.nv.info,"",@"SHT_CUDA_INFO"
	.align	4


	//----- nvinfo : EIATTR_REGCOUNT
	.align		4
        /*0000*/ 	.byte	0x04, 0x2f
        /*0002*/ 	.short	(.L_1 - .L_0)
	.align		4
.L_0:
        /*0004*/ 	.word	index@(_Z15matrixMulKernelPKfS0_Pfiii)
        /*0008*/ 	.word	0x00000020


	//----- nvinfo : EIATTR_FRAME_SIZE
	.align		4
.L_1:
        /*000c*/ 	.byte	0x04, 0x11
        /*000e*/ 	.short	(.L_3 - .L_2)
	.align		4
.L_2:
        /*0010*/ 	.word	index@(_Z15matrixMulKernelPKfS0_Pfiii)
        /*0014*/ 	.word	0x00000000


	//----- nvinfo : EIATTR_REGCOUNT
	.align		4
.L_3:
        /*0018*/ 	.byte	0x04, 0x2f
        /*001a*/ 	.short	(.L_5 - .L_4)
	.align		4
.L_4:
        /*001c*/ 	.word	index@(_Z9addKernelPfS_ii)
        /*0020*/ 	.word	0x0000000c


	//----- nvinfo : EIATTR_FRAME_SIZE
	.align		4
.L_5:
        /*0024*/ 	.byte	0x04, 0x11
        /*0026*/ 	.short	(.L_7 - .L_6)
	.align		4
.L_6:
        /*0028*/ 	.word	index@(_Z9addKernelPfS_ii)
        /*002c*/ 	.word	0x00000000


	//----- nvinfo : EIATTR_REGCOUNT
	.align		4
.L_7:
        /*0030*/ 	.byte	0x04, 0x2f
        /*0032*/ 	.short	(.L_9 - .L_8)
	.align		4
.L_8:
        /*0034*/ 	.word	index@(_Z15transposeKernelPfS_ii)
        /*0038*/ 	.word	0x0000000a


	//----- nvinfo : EIATTR_FRAME_SIZE
	.align		4
.L_9:
        /*003c*/ 	.byte	0x04, 0x11
        /*003e*/ 	.short	(.L_11 - .L_10)
	.align		4
.L_10:
        /*0040*/ 	.word	index@(_Z15transposeKernelPfS_ii)
        /*0044*/ 	.word	0x00000000


	//----- nvinfo : EIATTR_REGCOUNT
	.align		4
.L_11:
        /*0048*/ 	.byte	0x04, 0x2f
        /*004a*/ 	.short	(.L_13 - .L_12)
	.align		4
.L_12:
        /*004c*/ 	.word	index@(_Z13sumAxisKernelPfS_iii)
        /*0050*/ 	.word	0x00000020


	//----- nvinfo : EIATTR_FRAME_SIZE
	.align		4
.L_13:
        /*0054*/ 	.byte	0x04, 0x11
        /*0056*/ 	.short	(.L_15 - .L_14)
	.align		4
.L_14:
        /*0058*/ 	.word	index@(_Z13sumAxisKernelPfS_iii)
        /*005c*/ 	.word	0x00000000


	//----- nvinfo : EIATTR_REGCOUNT
	.align		4
.L_15:
        /*0060*/ 	.byte	0x04, 0x2f
        /*0062*/ 	.short	(.L_17 - .L_16)
	.align		4
.L_16:
        /*0064*/ 	.word	index@(_Z10reluKernelPfiii)
        /*0068*/ 	.word	0x00000008


	//----- nvinfo : EIATTR_FRAME_SIZE
	.align		4
.L_17:
        /*006c*/ 	.byte	0x04, 0x11
        /*006e*/ 	.short	(.L_19 - .L_18)
	.align		4
.L_18:
        /*0070*/ 	.word	index@(_Z10reluKernelPfiii)
        /*0074*/ 	.word	0x00000000


	//----- nvinfo : EIATTR_MIN_STACK_SIZE
	.align		4
.L_19:
        /*0078*/ 	.byte	0x04, 0x12
        /*007a*/ 	.short	(.L_21 - .L_20)
	.align		4
.L_20:
        /*007c*/ 	.word	index@(_Z10reluKernelPfiii)
        /*0080*/ 	.word	0x00000000


	//----- nvinfo : EIATTR_MIN_STACK_SIZE
	.align		4
.L_21:
        /*0084*/ 	.byte	0x04, 0x12
        /*0086*/ 	.short	(.L_23 - .L_22)
	.align		4
.L_22:
        /*0088*/ 	.word	index@(_Z13sumAxisKernelPfS_iii)
        /*008c*/ 	.word	0x00000000


	//----- nvinfo : EIATTR_MIN_STACK_SIZE
	.align		4
.L_23:
        /*0090*/ 	.byte	0x04, 0x12
        /*0092*/ 	.short	(.L_25 - .L_24)
	.align		4
.L_24:
        /*0094*/ 	.word	index@(_Z15transposeKernelPfS_ii)
        /*0098*/ 	.word	0x00000000


	//----- nvinfo : EIATTR_MIN_STACK_SIZE
	.align		4
.L_25:
        /*009c*/ 	.byte	0x04, 0x12
        /*009e*/ 	.short	(.L_27 - .L_26)
	.align		4
.L_26:
        /*00a0*/ 	.word	index@(_Z9addKernelPfS_ii)
        /*00a4*/ 	.word	0x00000000


	//----- nvinfo : EIATTR_MIN_STACK_SIZE
	.align		4
.L_27:
        /*00a8*/ 	.byte	0x04, 0x12
        /*00aa*/ 	.short	(.L_29 - .L_28)
	.align		4
.L_28:
        /*00ac*/ 	.word	index@(_Z15matrixMulKernelPKfS0_Pfiii)
        /*00b0*/ 	.word	0x00000000
.L_29:


//--------------------- .nv.compat                --------------------------
	.section	.nv.compat,"",@"SHT_CUDA_COMPAT_INFO"
	.align	4
        /*0000*/ 	.byte	0x02, 0x09, 0x00, 0x00, 0x02, 0x02, 0x01, 0x00, 0x02, 0x05, 0x05, 0x00, 0x03, 0x07, 0x01, 0x01
        /*0010*/ 	.byte	0x02, 0x03, 0x00, 0x00, 0x02, 0x06, 0x01, 0x00, 0x04, 0x0b, 0x08, 0x00, 0x09, 0x00, 0x00, 0x00
        /*0020*/ 	.byte	0x00, 0x00, 0x00, 0x00


//--------------------- .nv.info._Z10reluKernelPfiii --------------------------
	.section	.nv.info._Z10reluKernelPfiii,"",@"SHT_CUDA_INFO"
	.sectionflags	@""
	.align	4


	//----- nvinfo : EIATTR_CUDA_API_VERSION
	.align		4
        /*0000*/ 	.byte	0x04, 0x37
        /*0002*/ 	.short	(.L_31 - .L_30)
.L_30:
        /*0004*/ 	.word	0x00000082


	//----- nvinfo : EIATTR_KPARAM_INFO
	.align		4
.L_31:
        /*0008*/ 	.byte	0x04, 0x17
        /*000a*/ 	.short	(.L_33 - .L_32)
.L_32:
        /*000c*/ 	.word	0x00000000
        /*0010*/ 	.short	0x0003
        /*0012*/ 	.short	0x0010
        /*0014*/ 	.byte	0x00, 0xf0, 0x11, 0x00


	//----- nvinfo : EIATTR_KPARAM_INFO
	.align		4
.L_33:
        /*0018*/ 	.byte	0x04, 0x17
        /*001a*/ 	.short	(.L_35 - .L_34)
.L_34:
        /*001c*/ 	.word	0x00000000
        /*0020*/ 	.short	0x0002
        /*0022*/ 	.short	0x000c
        /*0024*/ 	.byte	0x00, 0xf0, 0x11, 0x00


	//----- nvinfo : EIATTR_KPARAM_INFO
	.align		4
.L_35:
        /*0028*/ 	.byte	0x04, 0x17
        /*002a*/ 	.short	(.L_37 - .L_36)
.L_36:
        /*002c*/ 	.word	0x00000000
        /*0030*/ 	.short	0x0001
        /*0032*/ 	.short	0x0008
        /*0034*/ 	.byte	0x00, 0xf0, 0x11, 0x00


	//----- nvinfo : EIATTR_KPARAM_INFO
	.align		4
.L_37:
        /*0038*/ 	.byte	0x04, 0x17
        /*003a*/ 	.short	(.L_39 - .L_38)
.L_38:
        /*003c*/ 	.word	0x00000000
        /*0040*/ 	.short	0x0000
        /*0042*/ 	.short	0x0000
        /*0044*/ 	.byte	0x00, 0xf5, 0x21, 0x00


	//----- nvinfo : EIATTR_SPARSE_MMA_MASK
	.align		4
.L_39:
        /*0048*/ 	.byte	0x03, 0x50
        /*004a*/ 	.short	0x0000


	//----- nvinfo : EIATTR_MAXREG_COUNT
	.align		4
        /*004c*/ 	.byte	0x03, 0x1b
        /*004e*/ 	.short	0x00ff


	//----- nvinfo : EIATTR_MERCURY_ISA_VERSION
	.align		4
        /*0050*/ 	.byte	0x03, 0x5f
        /*0052*/ 	.short	0x0101


	//----- nvinfo : EIATTR_VRC_CTA_INIT_COUNT
	.align		4
        /*0054*/ 	.byte	0x02, 0x4a
	.zero		1
	.zero		1


	//----- nvinfo : EIATTR_EXIT_INSTR_OFFSETS
	.align		4
        /*0058*/ 	.byte	0x04, 0x1c
        /*005a*/ 	.short	(.L_41 - .L_40)


	//   ....[0]....
.L_40:
        /*005c*/ 	.word	0x000000c0


	//   ....[1]....
        /*0060*/ 	.word	0x00000180


	//----- nvinfo : EIATTR_CBANK_PARAM_SIZE
	.align		4
.L_41:
        /*0064*/ 	.byte	0x03, 0x19
        /*0066*/ 	.short	0x0014


	//----- nvinfo : EIATTR_PARAM_CBANK
	.align		4
        /*0068*/ 	.byte	0x04, 0x0a
        /*006a*/ 	.short	(.L_43 - .L_42)
	.align		4
.L_42:
        /*006c*/ 	.word	index@(.nv.constant0._Z10reluKernelPfiii)
        /*0070*/ 	.short	0x0380
        /*0072*/ 	.short	0x0014


	//----- nvinfo : EIATTR_SW_WAR
	.align		4
.L_43:
        /*0074*/ 	.byte	0x04, 0x36
        /*0076*/ 	.short	(.L_45 - .L_44)
.L_44:
        /*0078*/ 	.word	0x00000008
.L_45:


//--------------------- .nv.info._Z13sumAxisKernelPfS_iii --------------------------
	.section	.nv.info._Z13sumAxisKernelPfS_iii,"",@"SHT_CUDA_INFO"
	.sectionflags	@""
	.align	4


	//----- nvinfo : EIATTR_CUDA_API_VERSION
	.align		4
        /*0000*/ 	.byte	0x04, 0x37
        /*0002*/ 	.short	(.L_47 - .L_46)
.L_46:
        /*0004*/ 	.word	0x00000082


	//----- nvinfo : EIATTR_KPARAM_INFO
	.align		4
.L_47:
        /*0008*/ 	.byte	0x04, 0x17
        /*000a*/ 	.short	(.L_49 - .L_48)
.L_48:
        /*000c*/ 	.word	0x00000000
        /*0010*/ 	.short	0x0004
        /*0012*/ 	.short	0x0018
        /*0014*/ 	.byte	0x00, 0xf0, 0x11, 0x00


	//----- nvinfo : EIATTR_KPARAM_INFO
	.align		4
.L_49:
        /*0018*/ 	.byte	0x04, 0x17
        /*001a*/ 	.short	(.L_51 - .L_50)
.L_50:
        /*001c*/ 	.word	0x00000000
        /*0020*/ 	.short	0x0003
        /*0022*/ 	.short	0x0014
        /*0024*/ 	.byte	0x00, 0xf0, 0x11, 0x00


	//----- nvinfo : EIATTR_KPARAM_INFO
	.align		4
.L_51:
        /*0028*/ 	.byte	0x04, 0x17
        /*002a*/ 	.short	(.L_53 - .L_52)
.L_52:
        /*002c*/ 	.word	0x00000000
        /*0030*/ 	.short	0x0002
        /*0032*/ 	.short	0x0010
        /*0034*/ 	.byte	0x00, 0xf0, 0x11, 0x00


	//----- nvinfo : EIATTR_KPARAM_INFO
	.align		4
.L_53:
        /*0038*/ 	.byte	0x04, 0x17
        /*003a*/ 	.short	(.L_55 - .L_54)
.L_54:
        /*003c*/ 	.word	0x00000000
        /*0040*/ 	.short	0x0001
        /*0042*/ 	.short	0x0008
        /*0044*/ 	.byte	0x00, 0xf5, 0x21, 0x00


	//----- nvinfo : EIATTR_KPARAM_INFO
	.align		4
.L_55:
        /*0048*/ 	.byte	0x04, 0x17
        /*004a*/ 	.short	(.L_57 - .L_56)
.L_56:
        /*004c*/ 	.word	0x00000000
        /*0050*/ 	.short	0x0000
        /*0052*/ 	.short	0x0000
        /*0054*/ 	.byte	0x00, 0xf5, 0x21, 0x00


	//----- nvinfo : EIATTR_SPARSE_MMA_MASK
	.align		4
.L_57:
        /*0058*/ 	.byte	0x03, 0x50
        /*005a*/ 	.short	0x0000


	//----- nvinfo : EIATTR_MAXREG_COUNT
	.align		4
        /*005c*/ 	.byte	0x03, 0x1b
        /*005e*/ 	.short	0x00ff


	//----- nvinfo : EIATTR_MERCURY_ISA_VERSION
	.align		4
        /*0060*/ 	.byte	0x03, 0x5f
        /*0062*/ 	.short	0x0101


	//----- nvinfo : EIATTR_VRC_CTA_INIT_COUNT
	.align		4
        /*0064*/ 	.byte	0x02, 0x4a
	.zero		1
	.zero		1


	//----- nvinfo : EIATTR_EXIT_INSTR_OFFSETS
	.align		4
        /*0068*/ 	.byte	0x04, 0x1c
        /*006a*/ 	.short	(.L_59 - .L_58)


	//   ....[0]....
.L_58:
        /*006c*/ 	.word	0x000000e0


	//   ....[1]....
        /*0070*/ 	.word	0x000009b0


	//----- nvinfo : EIATTR_CBANK_PARAM_SIZE
	.align		4
.L_59:
        /*0074*/ 	.byte	0x03, 0x19
        /*0076*/ 	.short	0x001c


	//----- nvinfo : EIATTR_PARAM_CBANK
	.align		4
        /*0078*/ 	.byte	0x04, 0x0a
        /*007a*/ 	.short	(.L_61 - .L_60)
	.align		4
.L_60:
        /*007c*/ 	.word	index@(.nv.constant0._Z13sumAxisKernelPfS_iii)
        /*0080*/ 	.short	0x0380
        /*0082*/ 	.short	0x001c


	//----- nvinfo : EIATTR_SW_WAR
	.align		4
.L_61:
        /*0084*/ 	.byte	0x04, 0x36
        /*0086*/ 	.short	(.L_63 - .L_62)
.L_62:
        /*0088*/ 	.word	0x00000008
.L_63:


//--------------------- .nv.info._Z15transposeKernelPfS_ii --------------------------
	.section	.nv.info._Z15transposeKernelPfS_ii,"",@"SHT_CUDA_INFO"
	.sectionflags	@""
	.align	4


	//----- nvinfo : EIATTR_CUDA_API_VERSION
	.align		4
        /*0000*/ 	.byte	0x04, 0x37
        /*0002*/ 	.short	(.L_65 - .L_64)
.L_64:
        /*0004*/ 	.word	0x00000082


	//----- nvinfo : EIATTR_KPARAM_INFO
	.align		4
.L_65:
        /*0008*/ 	.byte	0x04, 0x17
        /*000a*/ 	.short	(.L_67 - .L_66)
.L_66:
        /*000c*/ 	.word	0x00000000
        /*0010*/ 	.short	0x0003
        /*0012*/ 	.short	0x0014
        /*0014*/ 	.byte	0x00, 0xf0, 0x11, 0x00


	//----- nvinfo : EIATTR_KPARAM_INFO
	.align		4
.L_67:
        /*0018*/ 	.byte	0x04, 0x17
        /*001a*/ 	.short	(.L_69 - .L_68)
.L_68:
        /*001c*/ 	.word	0x00000000
        /*0020*/ 	.short	0x0002
        /*0022*/ 	.short	0x0010
        /*0024*/ 	.byte	0x00, 0xf0, 0x11, 0x00


	//----- nvinfo : EIATTR_KPARAM_INFO
	.align		4
.L_69:
        /*0028*/ 	.byte	0x04, 0x17
        /*002a*/ 	.short	(.L_71 - .L_70)
.L_70:
        /*002c*/ 	.word	0x00000000
        /*0030*/ 	.short	0x0001
        /*0032*/ 	.short	0x0008
        /*0034*/ 	.byte	0x00, 0xf5, 0x21, 0x00


	//----- nvinfo : EIATTR_KPARAM_INFO
	.align		4
.L_71:
        /*0038*/ 	.byte	0x04, 0x17
        /*003a*/ 	.short	(.L_73 - .L_72)
.L_72:
        /*003c*/ 	.word	0x00000000
        /*0040*/ 	.short	0x0000
        /*0042*/ 	.short	0x0000
        /*0044*/ 	.byte	0x00, 0xf5, 0x21, 0x00


	//----- nvinfo : EIATTR_SPARSE_MMA_MASK
	.align		4
.L_73:
        /*0048*/ 	.byte	0x03, 0x50
        /*004a*/ 	.short	0x0000


	//----- nvinfo : EIATTR_MAXREG_COUNT
	.align		4
        /*004c*/ 	.byte	0x03, 0x1b
        /*004e*/ 	.short	0x00ff


	//----- nvinfo : EIATTR_MERCURY_ISA_VERSION
	.align		4
        /*0050*/ 	.byte	0x03, 0x5f
        /*0052*/ 	.short	0x0101


	//----- nvinfo : EIATTR_VRC_CTA_INIT_COUNT
	.align		4
        /*0054*/ 	.byte	0x02, 0x4a
	.zero		1
	.zero		1


	//----- nvinfo : EIATTR_EXIT_INSTR_OFFSETS
	.align		4
        /*0058*/ 	.byte	0x04, 0x1c
        /*005a*/ 	.short	(.L_75 - .L_74)


	//   ....[0]....
.L_74:
        /*005c*/ 	.word	0x000000c0


	//   ....[1]....
        /*0060*/ 	.word	0x00000160


	//----- nvinfo : EIATTR_CBANK_PARAM_SIZE
	.align		4
.L_75:
        /*0064*/ 	.byte	0x03, 0x19
        /*0066*/ 	.short	0x0018


	//----- nvinfo : EIATTR_PARAM_CBANK
	.align		4
        /*0068*/ 	.byte	0x04, 0x0a
        /*006a*/ 	.short	(.L_77 - .L_76)
	.align		4
.L_76:
        /*006c*/ 	.word	index@(.nv.constant0._Z15transposeKernelPfS_ii)
        /*0070*/ 	.short	0x0380
        /*0072*/ 	.short	0x0018


	//----- nvinfo : EIATTR_SW_WAR
	.align		4
.L_77:
        /*0074*/ 	.byte	0x04, 0x36
        /*0076*/ 	.short	(.L_79 - .L_78)
.L_78:
        /*0078*/ 	.word	0x00000008
.L_79:


//--------------------- .nv.info._Z9addKernelPfS_ii --------------------------
	.section	.nv.info._Z9addKernelPfS_ii,"",@"SHT_CUDA_INFO"
	.sectionflags	@""
	.align	4


	//----- nvinfo : EIATTR_CUDA_API_VERSION
	.align		4
        /*0000*/ 	.byte	0x04, 0x37
        /*0002*/ 	.short	(.L_81 - .L_80)
.L_80:
        /*0004*/ 	.word	0x00000082


	//----- nvinfo : EIATTR_KPARAM_INFO
	.align		4
.L_81:
        /*0008*/ 	.byte	0x04, 0x17
        /*000a*/ 	.short	(.L_83 - .L_82)
.L_82:
        /*000c*/ 	.word	0x00000000
        /*0010*/ 	.short	0x0003
        /*0012*/ 	.short	0x0014
        /*0014*/ 	.byte	0x00, 0xf0, 0x11, 0x00


	//----- nvinfo : EIATTR_KPARAM_INFO
	.align		4
.L_83:
        /*0018*/ 	.byte	0x04, 0x17
        /*001a*/ 	.short	(.L_85 - .L_84)
.L_84:
        /*001c*/ 	.word	0x00000000
        /*0020*/ 	.short	0x0002
        /*0022*/ 	.short	0x0010
        /*0024*/ 	.byte	0x00, 0xf0, 0x11, 0x00


	//----- nvinfo : EIATTR_KPARAM_INFO
	.align		4
.L_85:
        /*0028*/ 	.byte	0x04, 0x17
        /*002a*/ 	.short	(.L_87 - .L_86)
.L_86:
        /*002c*/ 	.word	0x00000000
        /*0030*/ 	.short	0x0001
        /*0032*/ 	.short	0x0008
        /*0034*/ 	.byte	0x00, 0xf5, 0x21, 0x00


	//----- nvinfo : EIATTR_KPARAM_INFO
	.align		4
.L_87:
        /*0038*/ 	.byte	0x04, 0x17
        /*003a*/ 	.short	(.L_89 - .L_88)
.L_88:
        /*003c*/ 	.word	0x00000000
        /*0040*/ 	.short	0x0000
        /*0042*/ 	.short	0x0000
        /*0044*/ 	.byte	0x00, 0xf5, 0x21, 0x00


	//----- nvinfo : EIATTR_SPARSE_MMA_MASK
	.align		4
.L_89:
        /*0048*/ 	.byte	0x03, 0x50
        /*004a*/ 	.short	0x0000


	//----- nvinfo : EIATTR_MAXREG_COUNT
	.align		4
        /*004c*/ 	.byte	0x03, 0x1b
        /*004e*/ 	.short	0x00ff


	//----- nvinfo : EIATTR_MERCURY_ISA_VERSION
	.align		4
        /*0050*/ 	.byte	0x03, 0x5f
        /*0052*/ 	.short	0x0101


	//----- nvinfo : EIATTR_VRC_CTA_INIT_COUNT
	.align		4
        /*0054*/ 	.byte	0x02, 0x4a
	.zero		1
	.zero		1


	//----- nvinfo : EIATTR_EXIT_INSTR_OFFSETS
	.align		4
        /*0058*/ 	.byte	0x04, 0x1c
        /*005a*/ 	.short	(.L_91 - .L_90)


	//   ....[0]....
.L_90:
        /*005c*/ 	.word	0x000000c0


	//   ....[1]....
        /*0060*/ 	.word	0x00000170


	//----- nvinfo : EIATTR_CBANK_PARAM_SIZE
	.align		4
.L_91:
        /*0064*/ 	.byte	0x03, 0x19
        /*0066*/ 	.short	0x0018


	//----- nvinfo : EIATTR_PARAM_CBANK
	.align		4
        /*0068*/ 	.byte	0x04, 0x0a
        /*006a*/ 	.short	(.L_93 - .L_92)
	.align		4
.L_92:
        /*006c*/ 	.word	index@(.nv.constant0._Z9addKernelPfS_ii)
        /*0070*/ 	.short	0x0380
        /*0072*/ 	.short	0x0018


	//----- nvinfo : EIATTR_SW_WAR
	.align		4
.L_93:
        /*0074*/ 	.byte	0x04, 0x36
        /*0076*/ 	.short	(.L_95 - .L_94)
.L_94:
        /*0078*/ 	.word	0x00000008
.L_95:


//--------------------- .nv.info._Z15matrixMulKernelPKfS0_Pfiii --------------------------
	.section	.nv.info._Z15matrixMulKernelPKfS0_Pfiii,"",@"SHT_CUDA_INFO"
	.sectionflags	@""
	.align	4


	//----- nvinfo : EIATTR_CUDA_API_VERSION
	.align		4
        /*0000*/ 	.byte	0x04, 0x37
        /*0002*/ 	.short	(.L_97 - .L_96)
.L_96:
        /*0004*/ 	.word	0x00000082


	//----- nvinfo : EIATTR_KPARAM_INFO
	.align		4
.L_97:
        /*0008*/ 	.byte	0x04, 0x17
        /*000a*/ 	.short	(.L_99 - .L_98)
.L_98:
        /*000c*/ 	.word	0x00000000
        /*0010*/ 	.short	0x0005
        /*0012*/ 	.short	0x0020
        /*0014*/ 	.byte	0x00, 0xf0, 0x11, 0x00


	//----- nvinfo : EIATTR_KPARAM_INFO
	.align		4
.L_99:
        /*0018*/ 	.byte	0x04, 0x17
        /*001a*/ 	.short	(.L_101 - .L_100)
.L_100:
        /*001c*/ 	.word	0x00000000
        /*0020*/ 	.short	0x0004
        /*0022*/ 	.short	0x001c
        /*0024*/ 	.byte	0x00, 0xf0, 0x11, 0x00


	//----- nvinfo : EIATTR_KPARAM_INFO
	.align		4
.L_101:
        /*0028*/ 	.byte	0x04, 0x17
        /*002a*/ 	.short	(.L_103 - .L_102)
.L_102:
        /*002c*/ 	.word	0x00000000
        /*0030*/ 	.short	0x0003
        /*0032*/ 	.short	0x0018
        /*0034*/ 	.byte	0x00, 0xf0, 0x11, 0x00


	//----- nvinfo : EIATTR_KPARAM_INFO
	.align		4
.L_103:
        /*0038*/ 	.byte	0x04, 0x17
        /*003a*/ 	.short	(.L_105 - .L_104)
.L_104:
        /*003c*/ 	.word	0x00000000
        /*0040*/ 	.short	0x0002
        /*0042*/ 	.short	0x0010
        /*0044*/ 	.byte	0x00, 0xf5, 0x21, 0x00


	//----- nvinfo : EIATTR_KPARAM_INFO
	.align		4
.L_105:
        /*0048*/ 	.byte	0x04, 0x17
        /*004a*/ 	.short	(.L_107 - .L_106)
.L_106:
        /*004c*/ 	.word	0x00000000
        /*0050*/ 	.short	0x0001
        /*0052*/ 	.short	0x0008
        /*0054*/ 	.byte	0x00, 0xf5, 0x21, 0x00


	//----- nvinfo : EIATTR_KPARAM_INFO
	.align		4
.L_107:
        /*0058*/ 	.byte	0x04, 0x17
        /*005a*/ 	.short	(.L_109 - .L_108)
.L_108:
        /*005c*/ 	.word	0x00000000
        /*0060*/ 	.short	0x0000
        /*0062*/ 	.short	0x0000
        /*0064*/ 	.byte	0x00, 0xf5, 0x21, 0x00


	//----- nvinfo : EIATTR_SPARSE_MMA_MASK
	.align		4
.L_109:
        /*0068*/ 	.byte	0x03, 0x50
        /*006a*/ 	.short	0x0000


	//----- nvinfo : EIATTR_MAXREG_COUNT
	.align		4
        /*006c*/ 	.byte	0x03, 0x1b
        /*006e*/ 	.short	0x00ff


	//----- nvinfo : EIATTR_MERCURY_ISA_VERSION
	.align		4
        /*0070*/ 	.byte	0x03, 0x5f
        /*0072*/ 	.short	0x0101


	//----- nvinfo : EIATTR_VRC_CTA_INIT_COUNT
	.align		4
        /*0074*/ 	.byte	0x02, 0x4a
	.zero		1
	.zero		1


	//----- nvinfo : EIATTR_EXIT_INSTR_OFFSETS
	.align		4
        /*0078*/ 	.byte	0x04, 0x1c
        /*007a*/ 	.short	(.L_111 - .L_110)


	//   ....[0]....
.L_110:
        /*007c*/ 	.word	0x000000d0


	//   ....[1]....
        /*0080*/ 	.word	0x000008f0


	//----- nvinfo : EIATTR_CBANK_PARAM_SIZE
	.align		4
.L_111:
        /*0084*/ 	.byte	0x03, 0x19
        /*0086*/ 	.short	0x0024


	//----- nvinfo : EIATTR_PARAM_CBANK
	.align		4
        /*0088*/ 	.byte	0x04, 0x0a
        /*008a*/ 	.short	(.L_113 - .L_112)
	.align		4
.L_112:
        /*008c*/ 	.word	index@(.nv.constant0._Z15matrixMulKernelPKfS0_Pfiii)
        /*0090*/ 	.short	0x0380
        /*0092*/ 	.short	0x0024


	//----- nvinfo : EIATTR_SW_WAR
	.align		4
.L_113:
        /*0094*/ 	.byte	0x04, 0x36
        /*0096*/ 	.short	(.L_115 - .L_114)
.L_114:
        /*0098*/ 	.word	0x00000008
.L_115:


//--------------------- .nv.callgraph             --------------------------
	.section	.nv.callgraph,"",@"SHT_CUDA_CALLGRAPH"
	.align	4
	.sectionentsize	8
	.align		4
        /*0000*/ 	.word	0x00000000
	.align		4
        /*0004*/ 	.word	0xffffffff
	.align		4
        /*0008*/ 	.word	0x00000000
	.align		4
        /*000c*/ 	.word	0xfffffffe
	.align		4
        /*0010*/ 	.word	0x00000000
	.align		4
        /*0014*/ 	.word	0xfffffffd
	.align		4
        /*0018*/ 	.word	0x00000000
	.align		4
        /*001c*/ 	.word	0xfffffffc


//--------------------- .text._Z10reluKernelPfiii --------------------------
	.section	.text._Z10reluKernelPfiii,"ax",@progbits
	.align	128
        .global         _Z10reluKernelPfiii
        .type           _Z10reluKernelPfiii,@function
        .size           _Z10reluKernelPfiii,(.L_x_15 - _Z10reluKernelPfiii)
        .other          _Z10reluKernelPfiii,@"STO_CUDA_ENTRY STV_DEFAULT"
_Z10reluKernelPfiii:
.text._Z10reluKernelPfiii:
[----:B------:R-:W-:Y:S01]  /*0000*/  LDC R1, c[0x0][0x37c] ;  /* 0x0000df00ff017b82 */ /* 0x000fe20000000800 */
[----:B------:R-:W0:Y:S07]  /*0010*/  S2R R2, SR_TID.X ;  /* 0x0000000000027919 */ /* 0x000e2e0000002100 */
[----:B------:R-:W1:Y:S01]  /*0020*/  LDC R0, c[0x0][0x364] ;  /* 0x0000d900ff007b82 */ /* 0x000e620000000800 */
[----:B------:R-:W2:Y:S01]  /*0030*/  LDCU.64 UR6, c[0x0][0x388] ;  /* 0x00007100ff0677ac */ /* 0x000ea20008000a00 */
[----:B------:R-:W1:Y:S06]  /*0040*/  S2R R3, SR_TID.Y ;  /* 0x0000000000037919 */ /* 0x000e6c0000002200 */
[----:B------:R-:W0:Y:S08]  /*0050*/  S2UR UR5, SR_CTAID.X ;  /* 0x00000000000579c3 */ /* 0x000e300000002500 */
[----:B------:R-:W0:Y:S08]  /*0060*/  LDC R5, c[0x0][0x360] ;  /* 0x0000d800ff057b82 */ /* 0x000e300000000800 */
[----:B------:R-:W1:Y:S01]  /*0070*/  S2UR UR4, SR_CTAID.Y ;  /* 0x00000000000479c3 */ /* 0x000e620000002600 */
[----:B0-----:R-:W-:-:S05]  /*0080*/  IMAD R5, R5, UR5, R2 ;  /* 0x0000000505057c24 */ /* 0x001fca000f8e0202 */
[----:B--2---:R-:W-:Y:S01]  /*0090*/  ISETP.GE.AND P0, PT, R5, UR7, PT ;  /* 0x0000000705007c0c */ /* 0x004fe2000bf06270 */
[----:B-1----:R-:W-:-:S05]  /*00a0*/  IMAD R0, R0, UR4, R3 ;  /* 0x0000000400007c24 */ /* 0x002fca000f8e0203 */
[----:B------:R-:W-:-:S13]  /*00b0*/  ISETP.GE.OR P0, PT, R0, UR6, P0 ;  /* 0x0000000600007c0c */ /* 0x000fda0008706670 */
[----:B------:R-:W-:Y:S05]  /*00c0*/  @P0 EXIT ;  /* 0x000000000000094d */ /* 0x000fea0003800000 */
[----:B------:R-:W0:Y:S01]  /*00d0*/  LDC.64 R2, c[0x0][0x380] ;  /* 0x0000e000ff027b82 */ /* 0x000e220000000a00 */
[----:B------:R-:W1:Y:S01]  /*00e0*/  LDCU.64 UR4, c[0x0][0x358] ;  /* 0x00006b00ff0477ac */ /* 0x000e620008000a00 */
[----:B------:R-:W-:Y:S01]  /*00f0*/  IMAD R5, R0, UR7, R5 ;  /* 0x0000000700057c24 */ /* 0x000fe2000f8e0205 */
[----:B------:R-:W2:Y:S03]  /*0100*/  LDCU UR6, c[0x0][0x390] ;  /* 0x00007200ff0677ac */ /* 0x000ea60008000800 */
[----:B0-----:R-:W-:-:S05]  /*0110*/  IMAD.WIDE R2, R5, 0x4, R2 ;  /* 0x0000000405027825 */ /* 0x001fca00078e0202 */
[----:B-1----:R-:W3:Y:S01]  /*0120*/  LDG.E R0, desc[UR4][R2.64] ;  /* 0x0000000402007981 */ /* 0x002ee2000c1e1900 */
[----:B--2---:R-:W-:Y:S02]  /*0130*/  ISETP.NE.AND P1, PT, RZ, UR6, PT ;  /* 0x00000006ff007c0c */ /* 0x004fe4000bf25270 */
[C---:B---3--:R-:W-:Y:S02]  /*0140*/  FSETP.GTU.AND P0, PT, R0.reuse, RZ, PT ;  /* 0x000000ff0000720b */ /* 0x048fe40003f0c000 */
[----:B------:R-:W-:-:S04]  /*0150*/  FSEL R0, R0, 1, !P1 ;  /* 0x3f80000000007808 */ /* 0x000fc80004800000 */
[----:B------:R-:W-:-:S05]  /*0160*/  FSEL R5, R0, RZ, P0 ;  /* 0x000000ff00057208 */ /* 0x000fca0000000000 */
[----:B------:R-:W-:Y:S01]  /*0170*/  STG.E desc[UR4][R2.64], R5 ;  /* 0x0000000502007986 */ /* 0x000fe2000c101904 */
[----:B------:R-:W-:Y:S05]  /*0180*/  EXIT ;  /* 0x000000000000794d */ /* 0x000fea0003800000 */
.L_x_0:
[----:B------:R-:W-:-:S00]  /*0190*/  BRA `(.L_x_0) ;  /* 0xfffffffc00fc7947 */ /* 0x000fc0000383ffff */
[----:B------:R-:W-:-:S00]  /*01a0*/  NOP ;  /* 0x0000000000007918 */ /* 0x000fc00000000000 */
        /* <DEDUP_REMOVED lines=13> */
.L_x_15:


//--------------------- .text._Z13sumAxisKernelPfS_iii --------------------------
	.section	.text._Z13sumAxisKernelPfS_iii,"ax",@progbits
	.align	128
        .global         _Z13sumAxisKernelPfS_iii
        .type           _Z13sumAxisKernelPfS_iii,@function
        .size           _Z13sumAxisKernelPfS_iii,(.L_x_16 - _Z13sumAxisKernelPfS_iii)
        .other          _Z13sumAxisKernelPfS_iii,@"STO_CUDA_ENTRY STV_DEFAULT"
_Z13sumAxisKernelPfS_iii:
.text._Z13sumAxisKernelPfS_iii:
[----:B------:R-:W-:Y:S01]  /*0000*/  LDC R1, c[0x0][0x37c] ;  /* 0x0000df00ff017b82 */ /* 0x000fe20000000800 */
[----:B------:R-:W0:Y:S07]  /*0010*/  S2R R7, SR_TID.X ;  /* 0x0000000000077919 */ /* 0x000e2e0000002100 */
[----:B------:R-:W1:Y:S01]  /*0020*/  S2UR UR4, SR_CTAID.X ;  /* 0x00000000000479c3 */ /* 0x000e620000002500 */
[----:B------:R-:W2:Y:S01]  /*0030*/  LDCU UR7, c[0x0][0x390] ;  /* 0x00007200ff0777ac */ /* 0x000ea20008000800 */
[----:B------:R-:W3:Y:S06]  /*0040*/  S2R R5, SR_TID.Y ;  /* 0x0000000000057919 */ /* 0x000eec0000002200 */
[----:B------:R-:W3:Y:S01]  /*0050*/  LDC R2, c[0x0][0x364] ;  /* 0x0000d900ff027b82 */ /* 0x000ee20000000800 */
[----:B------:R-:W1:Y:S07]  /*0060*/  LDCU UR5, c[0x0][0x360] ;  /* 0x00006c00ff0577ac */ /* 0x000e6e0008000800 */
[----:B------:R-:W3:Y:S08]  /*0070*/  S2UR UR6, SR_CTAID.Y ;  /* 0x00000000000679c3 */ /* 0x000ef00000002600 */
[----:B------:R-:W4:Y:S01]  /*0080*/  LDC R0, c[0x0][0x398] ;  /* 0x0000e600ff007b82 */ /* 0x000f220000000800 */
[----:B-1----:R-:W-:-:S06]  /*0090*/  UIMAD UR4, UR4, UR5, URZ ;  /* 0x00000005040472a4 */ /* 0x002fcc000f8e02ff */
[----:B0-----:R-:W-:Y:S01]  /*00a0*/  IADD3 R3, PT, PT, R7, UR4, RZ ;  /* 0x0000000407037c10 */ /* 0x001fe2000fffe0ff */
[----:B---3--:R-:W-:-:S03]  /*00b0*/  IMAD R2, R2, UR6, R5 ;  /* 0x0000000602027c24 */ /* 0x008fc6000f8e0205 */
[----:B----4-:R-:W-:-:S04]  /*00c0*/  ISETP.GE.AND P0, PT, R3, R0, PT ;  /* 0x000000000300720c */ /* 0x010fc80003f06270 */
[----:B--2---:R-:W-:-:S13]  /*00d0*/  ISETP.GE.OR P0, PT, R2, UR7, P0 ;  /* 0x0000000702007c0c */ /* 0x004fda0008706670 */
[----:B------:R-:W-:Y:S05]  /*00e0*/  @P0 EXIT ;  /* 0x000000000000094d */ /* 0x000fea0003800000 */
[----:B------:R-:W0:Y:S01]  /*00f0*/  LDCU UR10, c[0x0][0x394] ;  /* 0x00007280ff0a77ac */ /* 0x000e220008000800 */
[----:B------:R-:W-:Y:S01]  /*0100*/  HFMA2 R4, -RZ, RZ, 0, 0 ;  /* 0x00000000ff047431 */ /* 0x000fe200000001ff */
[----:B------:R-:W1:Y:S01]  /*0110*/  LDCU.64 UR8, c[0x0][0x358] ;  /* 0x00006b00ff0877ac */ /* 0x000e620008000a00 */
[----:B0-----:R-:W-:-:S09]  /*0120*/  UISETP.GE.AND UP0, UPT, UR10, 0x1, UPT ;  /* 0x000000010a00788c */ /* 0x001fd2000bf06270 */
[----:B-1----:R-:W-:Y:S05]  /*0130*/  BRA.U !UP0, `(.L_x_1) ;  /* 0x00000009080c7547 */ /* 0x002fea000b800000 */
[----:B------:R-:W-:Y:S01]  /*0140*/  UISETP.GE.U32.AND UP1, UPT, UR10, 0x10, UPT ;  /* 0x000000100a00788c */ /* 0x000fe2000bf26070 */
[----:B------:R-:W-:Y:S01]  /*0150*/  CS2R R4, SRZ ;  /* 0x0000000000047805 */ /* 0x000fe2000001ff00 */
[----:B------:R-:W-:-:S04]  /*0160*/  ULOP3.LUT UR5, UR10, 0xf, URZ, 0xc0, !UPT ;  /* 0x0000000f0a057892 */ /* 0x000fc8000f8ec0ff */
[----:B------:R-:W-:-:S03]  /*0170*/  UISETP.NE.AND UP0, UPT, UR5, URZ, UPT ;  /* 0x000000ff0500728c */ /* 0x000fc6000bf05270 */
[----:B------:R-:W-:Y:S08]  /*0180*/  BRA.U !UP1, `(.L_x_2) ;  /* 0x0000000109f07547 */ /* 0x000ff0000b800000 */
[----:B------:R-:W-:Y:S01]  /*0190*/  IMAD R5, R0, UR10, RZ ;  /* 0x0000000a00057c24 */ /* 0x000fe2000f8e02ff */
[----:B------:R-:W-:Y:S01]  /*01a0*/  ULOP3.LUT UR6, UR10, 0x7ffffff0, URZ, 0xc0, !UPT ;  /* 0x7ffffff00a067892 */ /* 0x000fe2000f8ec0ff */
[----:B------:R-:W-:Y:S02]  /*01b0*/  MOV R4, RZ ;  /* 0x000000ff00047202 */ /* 0x000fe40000000f00 */
[----:B------:R-:W-:Y:S01]  /*01c0*/  IMAD R7, R2, R5, R7 ;  /* 0x0000000502077224 */ /* 0x000fe200078e0207 */
[----:B------:R-:W-:Y:S02]  /*01d0*/  UIADD3 UR7, UPT, UPT, -UR6, URZ, URZ ;  /* 0x000000ff06077290 */ /* 0x000fe4000fffe1ff */
[----:B------:R-:W-:Y:S02]  /*01e0*/  MOV R5, UR6 ;  /* 0x0000000600057c02 */ /* 0x000fe40008000f00 */
[----:B------:R-:W-:-:S08]  /*01f0*/  IADD3 R7, PT, PT, R7, UR4, RZ ;  /* 0x0000000407077c10 */ /* 0x000fd0000fffe0ff */
.L_x_3:
[----:B------:R-:W0:Y:S02]  /*0200*/  LDC.64 R20, c[0x0][0x380] ;  /* 0x0000e000ff147b82 */ /* 0x000e240000000a00 */
[----:B0-----:R-:W-:-:S05]  /*0210*/  IMAD.WIDE R20, R7, 0x4, R20 ;  /* 0x0000000407147825 */ /* 0x001fca00078e0214 */
[----:B------:R-:W2:Y:S01]  /*0220*/  LDG.E R9, desc[UR8][R20.64] ;  /* 0x0000000814097981 */ /* 0x000ea2000c1e1900 */
[----:B------:R-:W-:-:S05]  /*0230*/  IMAD.WIDE R16, R0, 0x4, R20 ;  /* 0x0000000400107825 */ /* 0x000fca00078e0214 */
[----:B------:R0:W3:Y:S01]  /*0240*/  LDG.E R6, desc[UR8][R16.64] ;  /* 0x0000000810067981 */ /* 0x0000e2000c1e1900 */
[----:B------:R-:W-:-:S05]  /*0250*/  IMAD.WIDE R14, R0, 0x4, R16 ;  /* 0x00000004000e7825 */ /* 0x000fca00078e0210 */
[----:B------:R1:W4:Y:S01]  /*0260*/  LDG.E R8, desc[UR8][R14.64] ;  /* 0x000000080e087981 */ /* 0x000322000c1e1900 */
[----:B------:R-:W-:-:S05]  /*0270*/  IMAD.WIDE R22, R0, 0x4, R14 ;  /* 0x0000000400167825 */ /* 0x000fca00078e020e */
[----:B------:R-:W5:Y:S01]  /*0280*/  LDG.E R10, desc[UR8][R22.64] ;  /* 0x00000008160a7981 */ /* 0x000f62000c1e1900 */
[----:B------:R-:W-:-:S05]  /*0290*/  IMAD.WIDE R24, R0, 0x4, R22 ;  /* 0x0000000400187825 */ /* 0x000fca00078e0216 */
[----:B------:R-:W5:Y:S01]  /*02a0*/  LDG.E R27, desc[UR8][R24.64] ;  /* 0x00000008181b7981 */ /* 0x000f62000c1e1900 */
[----:B------:R-:W-:-:S05]  /*02b0*/  IMAD.WIDE R12, R0, 0x4, R24 ;  /* 0x00000004000c7825 */ /* 0x000fca00078e0218 */
[----:B------:R1:W5:Y:S01]  /*02c0*/  LDG.E R26, desc[UR8][R12.64] ;  /* 0x000000080c1a7981 */ /* 0x000362000c1e1900 */
[----:B------:R-:W-:-:S05]  /*02d0*/  IMAD.WIDE R28, R0, 0x4, R12 ;  /* 0x00000004001c7825 */ /* 0x000fca00078e020c */
[----:B------:R1:W5:Y:S01]  /*02e0*/  LDG.E R11, desc[UR8][R28.64] ;  /* 0x000000081c0b7981 */ /* 0x000362000c1e1900 */
[----:B------:R-:W-:-:S04]  /*02f0*/  IMAD.WIDE R18, R0, 0x4, R28 ;  /* 0x0000000400127825 */ /* 0x000fc800078e021c */
[C---:B0-----:R-:W-:Y:S02]  /*0300*/  IMAD.WIDE R16, R0.reuse, 0x4, R18 ;  /* 0x0000000400107825 */ /* 0x041fe400078e0212 */
[----:B------:R-:W5:Y:S02]  /*0310*/  LDG.E R18, desc[UR8][R18.64] ;  /* 0x0000000812127981 */ /* 0x000f64000c1e1900 */
[C---:B-1----:R-:W-:Y:S02]  /*0320*/  IMAD.WIDE R14, R0.reuse, 0x4, R16 ;  /* 0x00000004000e7825 */ /* 0x042fe400078e0210 */
[----:B------:R-:W5:Y:S02]  /*0330*/  LDG.E R16, desc[UR8][R16.64] ;  /* 0x0000000810107981 */ /* 0x000f64000c1e1900 */
[C---:B------:R-:W-:Y:S02]  /*0340*/  IMAD.WIDE R12, R0.reuse, 0x4, R14 ;  /* 0x00000004000c7825 */ /* 0x040fe400078e020e */
[----:B------:R-:W5:Y:S02]  /*0350*/  LDG.E R14, desc[UR8][R14.64] ;  /* 0x000000080e0e7981 */ /* 0x000f64000c1e1900 */
[----:B------:R-:W-:-:S04]  /*0360*/  IMAD.WIDE R20, R0, 0x4, R12 ;  /* 0x0000000400147825 */ /* 0x000fc800078e020c */
[C---:B------:R-:W-:Y:S01]  /*0370*/  IMAD.WIDE R22, R0.reuse, 0x4, R20 ;  /* 0x0000000400167825 */ /* 0x040fe200078e0214 */
[----:B------:R0:W5:Y:S04]  /*0380*/  LDG.E R15, desc[UR8][R12.64] ;  /* 0x000000080c0f7981 */ /* 0x000168000c1e1900 */
[----:B------:R-:W5:Y:S01]  /*0390*/  LDG.E R20, desc[UR8][R20.64] ;  /* 0x0000000814147981 */ /* 0x000f62000c1e1900 */
[----:B------:R-:W-:-:S03]  /*03a0*/  IMAD.WIDE R24, R0, 0x4, R22 ;  /* 0x0000000400187825 */ /* 0x000fc600078e0216 */
[----:B------:R-:W5:Y:S01]  /*03b0*/  LDG.E R22, desc[UR8][R22.64] ;  /* 0x0000000816167981 */ /* 0x000f62000c1e1900 */
[----:B------:R-:W-:-:S03]  /*03c0*/  IMAD.WIDE R28, R0, 0x4, R24 ;  /* 0x00000004001c7825 */ /* 0x000fc600078e0218 */
[----:B------:R-:W5:Y:S01]  /*03d0*/  LDG.E R24, desc[UR8][R24.64] ;  /* 0x0000000818187981 */ /* 0x000f62000c1e1900 */
[----:B0-----:R-:W-:-:S03]  /*03e0*/  IMAD.WIDE R12, R0, 0x4, R28 ;  /* 0x00000004000c7825 */ /* 0x001fc600078e021c */
[----:B------:R-:W5:Y:S04]  /*03f0*/  LDG.E R28, desc[UR8][R28.64] ;  /* 0x000000081c1c7981 */ /* 0x000f68000c1e1900 */
[----:B------:R-:W5:Y:S01]  /*0400*/  LDG.E R17, desc[UR8][R12.64] ;  /* 0x000000080c117981 */ /* 0x000f62000c1e1900 */
[----:B------:R-:W-:-:S04]  /*0410*/  UIADD3 UR7, UPT, UPT, UR7, 0x10, URZ ;  /* 0x0000001007077890 */ /* 0x000fc8000fffe0ff */
[----:B------:R-:W-:Y:S01]  /*0420*/  UISETP.NE.AND UP1, UPT, UR7, URZ, UPT ;  /* 0x000000ff0700728c */ /* 0x000fe2000bf25270 */
[----:B------:R-:W-:Y:S01]  /*0430*/  LEA R7, R0, R7, 0x4 ;  /* 0x0000000700077211 */ /* 0x000fe200078e20ff */
[----:B--2---:R-:W-:-:S04]  /*0440*/  FADD R9, R9, R4 ;  /* 0x0000000409097221 */ /* 0x004fc80000000000 */
[----:B---3--:R-:W-:-:S04]  /*0450*/  FADD R9, R9, R6 ;  /* 0x0000000609097221 */ /* 0x008fc80000000000 */
[----:B----4-:R-:W-:-:S04]  /*0460*/  FADD R9, R9, R8 ;  /* 0x0000000809097221 */ /* 0x010fc80000000000 */
[----:B-----5:R-:W-:-:S04]  /*0470*/  FADD R10, R9, R10 ;  /* 0x0000000a090a7221 */ /* 0x020fc80000000000 */
[----:B------:R-:W-:-:S04]  /*0480*/  FADD R27, R10, R27 ;  /* 0x0000001b0a1b7221 */ /* 0x000fc80000000000 */
        /* <DEDUP_REMOVED lines=10> */
[----:B------:R-:W-:Y:S01]  /*0530*/  FADD R4, R28, R17 ;  /* 0x000000111c047221 */ /* 0x000fe20000000000 */
[----:B------:R-:W-:Y:S06]  /*0540*/  BRA.U UP1, `(.L_x_3) ;  /* 0xfffffffd012c7547 */ /* 0x000fec000b83ffff */
.L_x_2:
[----:B------:R-:W-:Y:S05]  /*0550*/  BRA.U !UP0, `(.L_x_1) ;  /* 0x0000000508047547 */ /* 0x000fea000b800000 */
[----:B------:R-:W-:Y:S02]  /*0560*/  UISETP.GE.U32.AND UP0, UPT, UR5, 0x8, UPT ;  /* 0x000000080500788c */ /* 0x000fe4000bf06070 */
[----:B------:R-:W-:-:S04]  /*0570*/  ULOP3.LUT UR6, UR10, 0x7, URZ, 0xc0, !UPT ;  /* 0x000000070a067892 */ /* 0x000fc8000f8ec0ff */
[----:B------:R-:W-:-:S03]  /*0580*/  UISETP.NE.AND UP1, UPT, UR6, URZ, UPT ;  /* 0x000000ff0600728c */ /* 0x000fc6000bf25270 */
[----:B------:R-:W-:Y:S08]  /*0590*/  BRA.U !UP0, `(.L_x_4) ;  /* 0x0000000108707547 */ /* 0x000ff0000b800000 */
[----:B------:R-:W0:Y:S01]  /*05a0*/  LDC.64 R6, c[0x0][0x380] ;  /* 0x0000e000ff067b82 */ /* 0x000e220000000a00 */
[----:B------:R-:W-:-:S04]  /*05b0*/  IMAD R8, R2, UR10, R5 ;  /* 0x0000000a02087c24 */ /* 0x000fc8000f8e0205 */
[----:B------:R-:W-:-:S04]  /*05c0*/  IMAD R9, R8, R0, R3 ;  /* 0x0000000008097224 */ /* 0x000fc800078e0203 */
[----:B0-----:R-:W-:-:S04]  /*05d0*/  IMAD.WIDE R6, R9, 0x4, R6 ;  /* 0x0000000409067825 */ /* 0x001fc800078e0206 */
[C---:B------:R-:W-:Y:S02]  /*05e0*/  IMAD.WIDE R8, R0.reuse, 0x4, R6 ;  /* 0x0000000400087825 */ /* 0x040fe400078e0206 */
[----:B------:R-:W2:Y:S02]  /*05f0*/  LDG.E R7, desc[UR8][R6.64] ;  /* 0x0000000806077981 */ /* 0x000ea4000c1e1900 */
[C---:B------:R-:W-:Y:S02]  /*0600*/  IMAD.WIDE R10, R0.reuse, 0x4, R8 ;  /* 0x00000004000a7825 */ /* 0x040fe400078e0208 */
[----:B------:R-:W3:Y:S02]  /*0610*/  LDG.E R8, desc[UR8][R8.64] ;  /* 0x0000000808087981 */ /* 0x000ee4000c1e1900 */
[C---:B------:R-:W-:Y:S02]  /*0620*/  IMAD.WIDE R12, R0.reuse, 0x4, R10 ;  /* 0x00000004000c7825 */ /* 0x040fe400078e020a */
[----:B------:R-:W4:Y:S02]  /*0630*/  LDG.E R10, desc[UR8][R10.64] ;  /* 0x000000080a0a7981 */ /* 0x000f24000c1e1900 */
[----:B------:R-:W-:-:S02]  /*0640*/  IMAD.WIDE R14, R0, 0x4, R12 ;  /* 0x00000004000e7825 */ /* 0x000fc400078e020c */
[----:B------:R-:W5:Y:S02]  /*0650*/  LDG.E R12, desc[UR8][R12.64] ;  /* 0x000000080c0c7981 */ /* 0x000f64000c1e1900 */
[C---:B------:R-:W-:Y:S02]  /*0660*/  IMAD.WIDE R16, R0.reuse, 0x4, R14 ;  /* 0x0000000400107825 */ /* 0x040fe400078e020e */
[----:B------:R-:W5:Y:S02]  /*0670*/  LDG.E R14, desc[UR8][R14.64] ;  /* 0x000000080e0e7981 */ /* 0x000f64000c1e1900 */
[C---:B------:R-:W-:Y:S02]  /*0680*/  IMAD.WIDE R18, R0.reuse, 0x4, R16 ;  /* 0x0000000400127825 */ /* 0x040fe400078e0210 */
[----:B------:R-:W5:Y:S02]  /*0690*/  LDG.E R16, desc[UR8][R16.64] ;  /* 0x0000000810107981 */ /* 0x000f64000c1e1900 */
[----:B------:R-:W-:-:S02]  /*06a0*/  IMAD.WIDE R20, R0, 0x4, R18 ;  /* 0x0000000400147825 */ /* 0x000fc400078e0212 */
[----:B------:R-:W5:Y:S04]  /*06b0*/  LDG.E R18, desc[UR8][R18.64] ;  /* 0x0000000812127981 */ /* 0x000f68000c1e1900 */
[----:B------:R-:W5:Y:S01]  /*06c0*/  LDG.E R20, desc[UR8][R20.64] ;  /* 0x0000000814147981 */ /* 0x000f62000c1e1900 */
[----:B------:R-:W-:Y:S01]  /*06d0*/  IADD3 R5, PT, PT, R5, 0x8, RZ ;  /* 0x0000000805057810 */ /* 0x000fe20007ffe0ff */
[----:B--2---:R-:W-:-:S04]  /*06e0*/  FADD R7, R4, R7 ;  /* 0x0000000704077221 */ /* 0x004fc80000000000 */
[----:B---3--:R-:W-:-:S04]  /*06f0*/  FADD R7, R7, R8 ;  /* 0x0000000807077221 */ /* 0x008fc80000000000 */
[----:B----4-:R-:W-:-:S04]  /*0700*/  FADD R7, R7, R10 ;  /* 0x0000000a07077221 */ /* 0x010fc80000000000 */
[----:B-----5:R-:W-:-:S04]  /*0710*/  FADD R7, R7, R12 ;  /* 0x0000000c07077221 */ /* 0x020fc80000000000 */
[----:B------:R-:W-:-:S04]  /*0720*/  FADD R7, R7, R14 ;  /* 0x0000000e07077221 */ /* 0x000fc80000000000 */
[----:B------:R-:W-:-:S04]  /*0730*/  FADD R7, R7, R16 ;  /* 0x0000001007077221 */ /* 0x000fc80000000000 */
[----:B------:R-:W-:-:S04]  /*0740*/  FADD R7, R7, R18 ;  /* 0x0000001207077221 */ /* 0x000fc80000000000 */
[----:B------:R-:W-:-:S07]  /*0750*/  FADD R4, R7, R20 ;  /* 0x0000001407047221 */ /* 0x000fce0000000000 */
.L_x_4:
        /* <DEDUP_REMOVED lines=13> */
[----:B------:R-:W-:Y:S02]  /*0830*/  IMAD.WIDE R12, R0, 0x4, R10 ;  /* 0x00000004000c7825 */ /* 0x000fe400078e020a */
[----:B------:R-:W4:Y:S04]  /*0840*/  LDG.E R11, desc[UR8][R10.64] ;  /* 0x000000080a0b7981 */ /* 0x000f28000c1e1900 */
[----:B------:R-:W5:Y:S01]  /*0850*/  LDG.E R13, desc[UR8][R12.64] ;  /* 0x000000080c0d7981 */ /* 0x000f62000c1e1900 */
[----:B------:R-:W-:Y:S01]  /*0860*/  IADD3 R5, PT, PT, R5, 0x4, RZ ;  /* 0x0000000405057810 */ /* 0x000fe20007ffe0ff */
[----:B--2---:R-:W-:-:S04]  /*0870*/  FADD R4, R4, R7 ;  /* 0x0000000704047221 */ /* 0x004fc80000000000 */
[----:B---3--:R-:W-:-:S04]  /*0880*/  FADD R4, R4, R9 ;  /* 0x0000000904047221 */ /* 0x008fc80000000000 */
[----:B----4-:R-:W-:-:S04]  /*0890*/  FADD R4, R4, R11 ;  /* 0x0000000b04047221 */ /* 0x010fc80000000000 */
[----:B-----5:R-:W-:-:S07]  /*08a0*/  FADD R4, R4, R13 ;  /* 0x0000000d04047221 */ /* 0x020fce0000000000 */
.L_x_5:
[----:B------:R-:W-:Y:S05]  /*08b0*/  BRA.U !UP1, `(.L_x_1) ;  /* 0x00000001092c7547 */ /* 0x000fea000b800000 */
[----:B------:R-:W0:Y:S01]  /*08c0*/  LDC.64 R8, c[0x0][0x380] ;  /* 0x0000e000ff087b82 */ /* 0x000e220000000a00 */
[----:B------:R-:W-:Y:S01]  /*08d0*/  IMAD R5, R2, UR10, R5 ;  /* 0x0000000a02057c24 */ /* 0x000fe2000f8e0205 */
[----:B------:R-:W-:-:S03]  /*08e0*/  UIADD3 UR5, UPT, UPT, -UR5, URZ, URZ ;  /* 0x000000ff05057290 */ /* 0x000fc6000fffe1ff */
[----:B------:R-:W-:-:S09]  /*08f0*/  IMAD R5, R5, R0, R3 ;  /* 0x0000000005057224 */ /* 0x000fd200078e0203 */
.L_x_6:
[----:B0-----:R-:W-:-:S06]  /*0900*/  IMAD.WIDE R6, R5, 0x4, R8 ;  /* 0x0000000405067825 */ /* 0x001fcc00078e0208 */
[----:B------:R-:W2:Y:S01]  /*0910*/  LDG.E R7, desc[UR8][R6.64] ;  /* 0x0000000806077981 */ /* 0x000ea2000c1e1900 */
[----:B------:R-:W-:Y:S01]  /*0920*/  UIADD3 UR5, UPT, UPT, UR5, 0x1, URZ ;  /* 0x0000000105057890 */ /* 0x000fe2000fffe0ff */
[----:B------:R-:W-:-:S03]  /*0930*/  IADD3 R5, PT, PT, R5, R0, RZ ;  /* 0x0000000005057210 */ /* 0x000fc60007ffe0ff */
[----:B------:R-:W-:Y:S01]  /*0940*/  UISETP.NE.AND UP0, UPT, UR5, URZ, UPT ;  /* 0x000000ff0500728c */ /* 0x000fe2000bf05270 */
[----:B--2---:R-:W-:-:S08]  /*0950*/  FADD R4, R7, R4 ;  /* 0x0000000407047221 */ /* 0x004fd00000000000 */
[----:B------:R-:W-:Y:S05]  /*0960*/  BRA.U UP0, `(.L_x_6) ;  /* 0xfffffffd00e47547 */ /* 0x000fea000b83ffff */
.L_x_1:
[----:B------:R-:W0:Y:S01]  /*0970*/  LDC.64 R6, c[0x0][0x388] ;  /* 0x0000e200ff067b82 */ /* 0x000e220000000a00 */
[----:B------:R-:W-:-:S04]  /*0980*/  IMAD R3, R2, R0, R3 ;  /* 0x0000000002037224 */ /* 0x000fc800078e0203 */
[----:B0-----:R-:W-:-:S05]  /*0990*/  IMAD.WIDE R2, R3, 0x4, R6 ;  /* 0x0000000403027825 */ /* 0x001fca00078e0206 */
[----:B------:R-:W-:Y:S01]  /*09a0*/  STG.E desc[UR8][R2.64], R4 ;  /* 0x0000000402007986 */ /* 0x000fe2000c101908 */
[----:B------:R-:W-:Y:S05]  /*09b0*/  EXIT ;  /* 0x000000000000794d */ /* 0x000fea0003800000 */
.L_x_7:
        /* <DEDUP_REMOVED lines=12> */
.L_x_16:


//--------------------- .text._Z15transposeKernelPfS_ii --------------------------
	.section	.text._Z15transposeKernelPfS_ii,"ax",@progbits
	.align	128
        .global         _Z15transposeKernelPfS_ii
        .type           _Z15transposeKernelPfS_ii,@function
        .size           _Z15transposeKernelPfS_ii,(.L_x_17 - _Z15transposeKernelPfS_ii)
        .other          _Z15transposeKernelPfS_ii,@"STO_CUDA_ENTRY STV_DEFAULT"
_Z15transposeKernelPfS_ii:
.text._Z15transposeKernelPfS_ii:
        /* <DEDUP_REMOVED lines=15> */
[----:B------:R-:W-:-:S04]  /*00f0*/  IMAD R5, R0, UR7, R7 ;  /* 0x0000000700057c24 */ /* 0x000fc8000f8e0207 */
[----:B0-----:R-:W-:Y:S02]  /*0100*/  IMAD.WIDE R2, R5, 0x4, R2 ;  /* 0x0000000405027825 */ /* 0x001fe400078e0202 */
[----:B------:R-:W0:Y:S04]  /*0110*/  LDC.64 R4, c[0x0][0x388] ;  /* 0x0000e200ff047b82 */ /* 0x000e280000000a00 */
[----:B-1----:R-:W2:Y:S01]  /*0120*/  LDG.E R3, desc[UR4][R2.64] ;  /* 0x0000000402037981 */ /* 0x002ea2000c1e1900 */
[----:B------:R-:W-:-:S04]  /*0130*/  IMAD R7, R7, UR6, R0 ;  /* 0x0000000607077c24 */ /* 0x000fc8000f8e0200 */
[----:B0-----:R-:W-:-:S05]  /*0140*/  IMAD.WIDE R4, R7, 0x4, R4 ;  /* 0x0000000407047825 */ /* 0x001fca00078e0204 */
[----:B--2---:R-:W-:Y:S01]  /*0150*/  STG.E desc[UR4][R4.64], R3 ;  /* 0x0000000304007986 */ /* 0x004fe2000c101904 */
[----:B------:R-:W-:Y:S05]  /*0160*/  EXIT ;  /* 0x000000000000794d */ /* 0x000fea0003800000 */
.L_x_8:
        /* <DEDUP_REMOVED lines=9> */
.L_x_17:


//--------------------- .text._Z9addKernelPfS_ii  --------------------------
	.section	.text._Z9addKernelPfS_ii,"ax",@progbits
	.align	128
        .global         _Z9addKernelPfS_ii
        .type           _Z9addKernelPfS_ii,@function
        .size           _Z9addKernelPfS_ii,(.L_x_18 - _Z9addKernelPfS_ii)
        .other          _Z9addKernelPfS_ii,@"STO_CUDA_ENTRY STV_DEFAULT"
_Z9addKernelPfS_ii:
.text._Z9addKernelPfS_ii:
        /* <DEDUP_REMOVED lines=15> */
[----:B------:R-:W-:-:S06]  /*00f0*/  IMAD R9, R0, UR7, R7 ;  /* 0x0000000700097c24 */ /* 0x000fcc000f8e0207 */
[----:B------:R-:W2:Y:S01]  /*0100*/  LDC.64 R4, c[0x0][0x380] ;  /* 0x0000e000ff047b82 */ /* 0x000ea20000000a00 */
[----:B0-----:R-:W-:-:S06]  /*0110*/  IMAD.WIDE R2, R7, 0x4, R2 ;  /* 0x0000000407027825 */ /* 0x001fcc00078e0202 */
[----:B-1----:R-:W3:Y:S01]  /*0120*/  LDG.E R2, desc[UR4][R2.64] ;  /* 0x0000000402027981 */ /* 0x002ee2000c1e1900 */
[----:B--2---:R-:W-:-:S05]  /*0130*/  IMAD.WIDE R4, R9, 0x4, R4 ;  /* 0x0000000409047825 */ /* 0x004fca00078e0204 */
[----:B------:R-:W3:Y:S02]  /*0140*/  LDG.E R7, desc[UR4][R4.64] ;  /* 0x0000000404077981 */ /* 0x000ee4000c1e1900 */
[----:B---3--:R-:W-:-:S05]  /*0150*/  FADD R7, R2, R7 ;  /* 0x0000000702077221 */ /* 0x008fca0000000000 */
[----:B------:R-:W-:Y:S01]  /*0160*/  STG.E desc[UR4][R4.64], R7 ;  /* 0x0000000704007986 */ /* 0x000fe2000c101904 */
[----:B------:R-:W-:Y:S05]  /*0170*/  EXIT ;  /* 0x000000000000794d */ /* 0x000fea0003800000 */
.L_x_9:
        /* <DEDUP_REMOVED lines=16> */
.L_x_18:


//--------------------- .text._Z15matrixMulKernelPKfS0_Pfiii --------------------------
	.section	.text._Z15matrixMulKernelPKfS0_Pfiii,"ax",@progbits
	.align	128
        .global         _Z15matrixMulKernelPKfS0_Pfiii
        .type           _Z15matrixMulKernelPKfS0_Pfiii,@function
        .size           _Z15matrixMulKernelPKfS0_Pfiii,(.L_x_19 - _Z15matrixMulKernelPKfS0_Pfiii)
        .other          _Z15matrixMulKernelPKfS0_Pfiii,@"STO_CUDA_ENTRY STV_DEFAULT"
_Z15matrixMulKernelPKfS0_Pfiii:
.text._Z15matrixMulKernelPKfS0_Pfiii:
[----:B------:R-:W-:Y:S01]  /*0000*/  LDC R1, c[0x0][0x37c] ;  /* 0x0000df00ff017b82 */ /* 0x000fe20000000800 */
[----:B------:R-:W0:Y:S07]  /*0010*/  S2R R5, SR_TID.X ;  /* 0x0000000000057919 */ /* 0x000e2e0000002100 */
[----:B------:R-:W1:Y:S01]  /*0020*/  LDC R16, c[0x0][0x364] ;  /* 0x0000d900ff107b82 */ /* 0x000e620000000800 */
[----:B------:R-:W2:Y:S01]  /*0030*/  LDCU UR6, c[0x0][0x398] ;  /* 0x00007300ff0677ac */ /* 0x000ea20008000800 */
[----:B------:R-:W1:Y:S06]  /*0040*/  S2R R3, SR_TID.Y ;  /* 0x0000000000037919 */ /* 0x000e6c0000002200 */
[----:B------:R-:W0:Y:S08]  /*0050*/  S2UR UR5, SR_CTAID.X ;  /* 0x00000000000579c3 */ /* 0x000e300000002500 */
[----:B------:R-:W0:Y:S08]  /*0060*/  LDC R0, c[0x0][0x360] ;  /* 0x0000d800ff007b82 */ /* 0x000e300000000800 */
[----:B------:R-:W1:Y:S08]  /*0070*/  S2UR UR4, SR_CTAID.Y ;  /* 0x00000000000479c3 */ /* 0x000e700000002600 */
[----:B------:R-:W3:Y:S01]  /*0080*/  LDC R17, c[0x0][0x3a0] ;  /* 0x0000e800ff117b82 */ /* 0x000ee20000000800 */
[----:B0-----:R-:W-:-:S02]  /*0090*/  IMAD R0, R0, UR5, R5 ;  /* 0x0000000500007c24 */ /* 0x001fc4000f8e0205 */
[----:B-1----:R-:W-:-:S03]  /*00a0*/  IMAD R16, R16, UR4, R3 ;  /* 0x0000000410107c24 */ /* 0x002fc6000f8e0203 */
[----:B---3--:R-:W-:-:S04]  /*00b0*/  ISETP.GE.AND P0, PT, R0, R17, PT ;  /* 0x000000110000720c */ /* 0x008fc80003f06270 */
[----:B--2---:R-:W-:-:S13]  /*00c0*/  ISETP.GE.OR P0, PT, R16, UR6, P0 ;  /* 0x0000000610007c0c */ /* 0x004fda0008706670 */
[----:B------:R-:W-:Y:S05]  /*00d0*/  @P0 EXIT ;  /* 0x000000000000094d */ /* 0x000fea0003800000 */
[----:B------:R-:W0:Y:S01]  /*00e0*/  LDC R19, c[0x0][0x39c] ;  /* 0x0000e700ff137b82 */ /* 0x000e220000000800 */
[----:B------:R-:W1:Y:S01]  /*00f0*/  LDCU.64 UR4, c[0x0][0x358] ;  /* 0x00006b00ff0477ac */ /* 0x000e620008000a00 */
[----:B------:R-:W-:Y:S01]  /*0100*/  HFMA2 R24, -RZ, RZ, 0, 0 ;  /* 0x00000000ff187431 */ /* 0x000fe200000001ff */
[----:B0-----:R-:W-:-:S13]  /*0110*/  ISETP.GE.AND P0, PT, R19, 0x1, PT ;  /* 0x000000011300780c */ /* 0x001fda0003f06270 */
[----:B-1----:R-:W-:Y:S05]  /*0120*/  @!P0 BRA `(.L_x_10) ;  /* 0x0000000400e08947 */ /* 0x002fea0003800000 */
[C---:B------:R-:W-:Y:S01]  /*0130*/  ISETP.GE.U32.AND P1, PT, R19.reuse, 0x8, PT ;  /* 0x000000081300780c */ /* 0x040fe20003f26070 */
[----:B------:R-:W-:Y:S01]  /*0140*/  IMAD R20, R16, R19, RZ ;  /* 0x0000001310147224 */ /* 0x000fe200078e02ff */
[----:B------:R-:W-:Y:S02]  /*0150*/  LOP3.LUT R27, R19, 0x7, RZ, 0xc0, !PT ;  /* 0x00000007131b7812 */ /* 0x000fe400078ec0ff */
[----:B------:R-:W-:Y:S02]  /*0160*/  MOV R24, RZ ;  /* 0x000000ff00187202 */ /* 0x000fe40000000f00 */
[----:B------:R-:W-:Y:S02]  /*0170*/  ISETP.NE.AND P0, PT, R27, RZ, PT ;  /* 0x000000ff1b00720c */ /* 0x000fe40003f05270 */
[----:B------:R-:W-:-:S05]  /*0180*/  MOV R21, RZ ;  /* 0x000000ff00157202 */ /* 0x000fca0000000f00 */
[----:B------:R-:W-:Y:S06]  /*0190*/  @!P1 BRA `(.L_x_11) ;  /* 0x0000000000c49947 */ /* 0x000fec0003800000 */
[----:B------:R-:W0:Y:S01]  /*01a0*/  LDC.64 R2, c[0x0][0x380] ;  /* 0x0000e000ff027b82 */ /* 0x000e220000000a00 */
[----:B------:R-:W-:Y:S02]  /*01b0*/  LOP3.LUT R21, R19, 0x7ffffff8, RZ, 0xc0, !PT ;  /* 0x7ffffff813157812 */ /* 0x000fe400078ec0ff */
[----:B------:R-:W-:Y:S02]  /*01c0*/  MOV R24, RZ ;  /* 0x000000ff00187202 */ /* 0x000fe40000000f00 */
[----:B------:R-:W-:Y:S02]  /*01d0*/  MOV R18, R0 ;  /* 0x0000000000127202 */ /* 0x000fe40000000f00 */
[----:B------:R-:W-:Y:S01]  /*01e0*/  IADD3 R22, PT, PT, -R21, RZ, RZ ;  /* 0x000000ff15167210 */ /* 0x000fe20007ffe1ff */
[----:B0-----:R-:W-:-:S03]  /*01f0*/  IMAD.WIDE.U32 R2, R20, 0x4, R2 ;  /* 0x0000000414027825 */ /* 0x001fc600078e0002 */
[----:B------:R-:W-:-:S04]  /*0200*/  IADD3 R4, P1, PT, R2, 0x10, RZ ;  /* 0x0000001002047810 */ /* 0x000fc80007f3e0ff */
[----:B------:R-:W-:-:S09]  /*0210*/  IADD3.X R5, PT, PT, RZ, R3, RZ, P1, !PT ;  /* 0x00000003ff057210 */ /* 0x000fd20000ffe4ff */
.L_x_12:
[----:B------:R-:W0:Y:S01]  /*0220*/  LDC.64 R14, c[0x0][0x388] ;  /* 0x0000e200ff0e7b82 */ /* 0x000e220000000a00 */
[----:B------:R-:W-:Y:S02]  /*0230*/  MOV R2, R4 ;  /* 0x0000000400027202 */ /* 0x000fe40000000f00 */
[----:B------:R-:W-:-:S05]  /*0240*/  MOV R3, R5 ;  /* 0x0000000500037202 */ /* 0x000fca0000000f00 */
[----:B------:R-:W2:Y:S04]  /*0250*/  LDG.E R25, desc[UR4][R2.64+-0x10] ;  /* 0xfffff00402197981 */ /* 0x000ea8000c1e1900 */
[----:B------:R-:W3:Y:S04]  /*0260*/  LDG.E R23, desc[UR4][R2.64+-0xc] ;  /* 0xfffff40402177981 */ /* 0x000ee8000c1e1900 */
[----:B------:R-:W4:Y:S04]  /*0270*/  LDG.E R29, desc[UR4][R2.64+-0x8] ;  /* 0xfffff804021d7981 */ /* 0x000f28000c1e1900 */
[----:B------:R-:W5:Y:S01]  /*0280*/  LDG.E R28, desc[UR4][R2.64+-0x4] ;  /* 0xfffffc04021c7981 */ /* 0x000f62000c1e1900 */
[----:B0-----:R-:W-:-:S05]  /*0290*/  IMAD.WIDE R14, R18, 0x4, R14 ;  /* 0x00000004120e7825 */ /* 0x001fca00078e020e */
[----:B------:R0:W2:Y:S01]  /*02a0*/  LDG.E R26, desc[UR4][R14.64] ;  /* 0x000000040e1a7981 */ /* 0x0000a2000c1e1900 */
[----:B------:R-:W-:-:S04]  /*02b0*/  IMAD.WIDE R12, R17, 0x4, R14 ;  /* 0x00000004110c7825 */ /* 0x000fc800078e020e */
[C---:B------:R-:W-:Y:S02]  /*02c0*/  IMAD.WIDE R4, R17.reuse, 0x4, R12 ;  /* 0x0000000411047825 */ /* 0x040fe400078e020c */
[----:B------:R-:W3:Y:S02]  /*02d0*/  LDG.E R12, desc[UR4][R12.64] ;  /* 0x000000040c0c7981 */ /* 0x000ee4000c1e1900 */
[C---:B------:R-:W-:Y:S02]  /*02e0*/  IMAD.WIDE R8, R17.reuse, 0x4, R4 ;  /* 0x0000000411087825 */ /* 0x040fe400078e0204 */
[----:B------:R-:W4:Y:S02]  /*02f0*/  LDG.E R4, desc[UR4][R4.64] ;  /* 0x0000000404047981 */ /* 0x000f24000c1e1900 */
[C---:B------:R-:W-:Y:S02]  /*0300*/  IMAD.WIDE R6, R17.reuse, 0x4, R8 ;  /* 0x0000000411067825 */ /* 0x040fe400078e0208 */
[----:B------:R-:W5:Y:S02]  /*0310*/  LDG.E R8, desc[UR4][R8.64] ;  /* 0x0000000408087981 */ /* 0x000f64000c1e1900 */
[----:B------:R-:W-:-:S02]  /*0320*/  IMAD.WIDE R10, R17, 0x4, R6 ;  /* 0x00000004110a7825 */ /* 0x000fc400078e0206 */
[----:B------:R-:W5:Y:S04]  /*0330*/  LDG.E R5, desc[UR4][R2.64] ;  /* 0x0000000402057981 */ /* 0x000f68000c1e1900 */
[----:B------:R-:W5:Y:S01]  /*0340*/  LDG.E R6, desc[UR4][R6.64] ;  /* 0x0000000406067981 */ /* 0x000f62000c1e1900 */
[----:B0-----:R-:W-:-:S03]  /*0350*/  IMAD.WIDE R14, R17, 0x4, R10 ;  /* 0x00000004110e7825 */ /* 0x001fc600078e020a */
[----:B------:R-:W5:Y:S04]  /*0360*/  LDG.E R10, desc[UR4][R10.64] ;  /* 0x000000040a0a7981 */ /* 0x000f68000c1e1900 */
[----:B------:R-:W5:Y:S04]  /*0370*/  LDG.E R13, desc[UR4][R14.64] ;  /* 0x000000040e0d7981 */ /* 0x000f68000c1e1900 */
[----:B------:R-:W5:Y:S04]  /*0380*/  LDG.E R7, desc[UR4][R2.64+0x4] ;  /* 0x0000040402077981 */ /* 0x000f68000c1e1900 */
[----:B------:R-:W5:Y:S01]  /*0390*/  LDG.E R9, desc[UR4][R2.64+0xc] ;  /* 0x00000c0402097981 */ /* 0x000f62000c1e1900 */
[----:B--2---:R-:W-:Y:S01]  /*03a0*/  FFMA R26, R25, R26, R24 ;  /* 0x0000001a191a7223 */ /* 0x004fe20000000018 */
[----:B------:R-:W-:-:S02]  /*03b0*/  IMAD.WIDE R24, R17, 0x4, R14 ;  /* 0x0000000411187825 */ /* 0x000fc400078e020e */
[----:B------:R-:W2:Y:S04]  /*03c0*/  LDG.E R14, desc[UR4][R2.64+0x8] ;  /* 0x00000804020e7981 */ /* 0x000ea8000c1e1900 */
[----:B------:R-:W2:Y:S01]  /*03d0*/  LDG.E R24, desc[UR4][R24.64] ;  /* 0x0000000418187981 */ /* 0x000ea2000c1e1900 */
[----:B---3--:R-:W-:Y:S01]  /*03e0*/  FFMA R12, R23, R12, R26 ;  /* 0x0000000c170c7223 */ /* 0x008fe2000000001a */
[----:B------:R-:W-:-:S03]  /*03f0*/  IADD3 R22, PT, PT, R22, 0x8, RZ ;  /* 0x0000000816167810 */ /* 0x000fc60007ffe0ff */
[----:B----4-:R-:W-:Y:S01]  /*0400*/  FFMA R29, R29, R4, R12 ;  /* 0x000000041d1d7223 */ /* 0x010fe2000000000c */
[----:B------:R-:W-:-:S03]  /*0410*/  ISETP.NE.AND P1, PT, R22, RZ, PT ;  /* 0x000000ff1600720c */ /* 0x000fc60003f25270 */
[----:B-----5:R-:W-:Y:S01]  /*0420*/  FFMA R8, R28, R8, R29 ;  /* 0x000000081c087223 */ /* 0x020fe2000000001d */
[----:B------:R-:W-:-:S03]  /*0430*/  IADD3 R4, P2, PT, R2, 0x20, RZ ;  /* 0x0000002002047810 */ /* 0x000fc60007f5e0ff */
[----:B------:R-:W-:Y:S01]  /*0440*/  FFMA R6, R5, R6, R8 ;  /* 0x0000000605067223 */ /* 0x000fe20000000008 */
[----:B------:R-:W-:Y:S02]  /*0450*/  IADD3.X R5, PT, PT, RZ, R3, RZ, P2, !PT ;  /* 0x00000003ff057210 */ /* 0x000fe400017fe4ff */
[----:B------:R-:W-:Y:S01]  /*0460*/  LEA R18, R17, R18, 0x3 ;  /* 0x0000001211127211 */ /* 0x000fe200078e18ff */
[----:B------:R-:W-:-:S04]  /*0470*/  FFMA R7, R7, R10, R6 ;  /* 0x0000000a07077223 */ /* 0x000fc80000000006 */
[----:B--2---:R-:W-:-:S04]  /*0480*/  FFMA R14, R14, R13, R7 ;  /* 0x0000000d0e0e7223 */ /* 0x004fc80000000007 */
[----:B------:R-:W-:Y:S01]  /*0490*/  FFMA R24, R9, R24, R14 ;  /* 0x0000001809187223 */ /* 0x000fe2000000000e */
[----:B------:R-:W-:Y:S06]  /*04a0*/  @P1 BRA `(.L_x_12) ;  /* 0xfffffffc005c1947 */ /* 0x000fec000383ffff */
.L_x_11:
[----:B------:R-:W-:Y:S05]  /*04b0*/  @!P0 BRA `(.L_x_10) ;  /* 0x0000000000fc8947 */ /* 0x000fea0003800000 */
[----:B------:R-:W-:Y:S02]  /*04c0*/  ISETP.GE.U32.AND P1, PT, R27, 0x4, PT ;  /* 0x000000041b00780c */ /* 0x000fe40003f26070 */
[----:B------:R-:W-:-:S04]  /*04d0*/  LOP3.LUT R14, R19, 0x3, RZ, 0xc0, !PT ;  /* 0x00000003130e7812 */ /* 0x000fc800078ec0ff */
[----:B------:R-:W-:-:S07]  /*04e0*/  ISETP.NE.AND P0, PT, R14, RZ, PT ;  /* 0x000000ff0e00720c */ /* 0x000fce0003f05270 */
[----:B------:R-:W-:Y:S06]  /*04f0*/  @!P1 BRA `(.L_x_13) ;  /* 0x00000000006c9947 */ /* 0x000fec0003800000 */
[----:B------:R-:W0:Y:S01]  /*0500*/  LDC.64 R4, c[0x0][0x388] ;  /* 0x0000e200ff047b82 */ /* 0x000e220000000a00 */
[----:B------:R-:W1:Y:S01]  /*0510*/  LDCU.64 UR6, c[0x0][0x380] ;  /* 0x00007000ff0677ac */ /* 0x000e620008000a00 */
[----:B------:R-:W-:Y:S01]  /*0520*/  IMAD R7, R21, R17, R0 ;  /* 0x0000001115077224 */ /* 0x000fe200078e0200 */
[CC--:B------:R-:W-:Y:S02]  /*0530*/  IADD3 R3, PT, PT, R20.reuse, R21.reuse, RZ ;  /* 0x0000001514037210 */ /* 0x0c0fe40007ffe0ff */
[----:B------:R-:W-:-:S03]  /*0540*/  IADD3 R8, P1, PT, R20, R21, RZ ;  /* 0x0000001514087210 */ /* 0x000fc60007f3e0ff */
[----:B------:R-:W2:Y:S01]  /*0550*/  LDC.64 R12, c[0x0][0x380] ;  /* 0x0000e000ff0c7b82 */ /* 0x000ea20000000a00 */
[----:B0-----:R-:W-:-:S04]  /*0560*/  IMAD.WIDE R4, R7, 0x4, R4 ;  /* 0x0000000407047825 */ /* 0x001fc800078e0204 */
[----:B------:R-:W-:Y:S02]  /*0570*/  IMAD.WIDE R6, R17, 0x4, R4 ;  /* 0x0000000411067825 */ /* 0x000fe400078e0204 */
[----:B------:R-:W3:Y:S02]  /*0580*/  LDG.E R4, desc[UR4][R4.64] ;  /* 0x0000000404047981 */ /* 0x000ee4000c1e1900 */
[----:B--2---:R-:W-:Y:S01]  /*0590*/  IMAD.WIDE.U32 R12, R3, 0x4, R12 ;  /* 0x00000004030c7825 */ /* 0x004fe200078e000c */
[----:B------:R-:W-:Y:S02]  /*05a0*/  IADD3.X R3, PT, PT, RZ, RZ, RZ, P1, !PT ;  /* 0x000000ffff037210 */ /* 0x000fe40000ffe4ff */
[----:B-1----:R-:W-:-:S03]  /*05b0*/  LEA R2, P1, R8, UR6, 0x2 ;  /* 0x0000000608027c11 */ /* 0x002fc6000f8210ff */
[----:B------:R-:W3:Y:S01]  /*05c0*/  LDG.E R13, desc[UR4][R12.64] ;  /* 0x000000040c0d7981 */ /* 0x000ee2000c1e1900 */
[----:B------:R-:W-:Y:S01]  /*05d0*/  LEA.HI.X R3, R8, UR7, R3, 0x2, P1 ;  /* 0x0000000708037c11 */ /* 0x000fe200088f1403 */
[C---:B------:R-:W-:Y:S02]  /*05e0*/  IMAD.WIDE R8, R17.reuse, 0x4, R6 ;  /* 0x0000000411087825 */ /* 0x040fe400078e0206 */
[----:B------:R-:W2:Y:S04]  /*05f0*/  LDG.E R6, desc[UR4][R6.64] ;  /* 0x0000000406067981 */ /* 0x000ea8000c1e1900 */
[----:B------:R-:W2:Y:S01]  /*0600*/  LDG.E R15, desc[UR4][R2.64+0x4] ;  /* 0x00000404020f7981 */ /* 0x000ea2000c1e1900 */
[----:B------:R-:W-:-:S03]  /*0610*/  IMAD.WIDE R10, R17, 0x4, R8 ;  /* 0x00000004110a7825 */ /* 0x000fc600078e0208 */
[----:B------:R-:W4:Y:S04]  /*0620*/  LDG.E R22, desc[UR4][R8.64] ;  /* 0x0000000408167981 */ /* 0x000f28000c1e1900 */
[----:B------:R-:W4:Y:S04]  /*0630*/  LDG.E R18, desc[UR4][R2.64+0x8] ;  /* 0x0000080402127981 */ /* 0x000f28000c1e1900 */
[----:B------:R-:W5:Y:S04]  /*0640*/  LDG.E R26, desc[UR4][R2.64+0xc] ;  /* 0x00000c04021a7981 */ /* 0x000f68000c1e1900 */
[----:B------:R-:W5:Y:S01]  /*0650*/  LDG.E R10, desc[UR4][R10.64] ;  /* 0x000000040a0a7981 */ /* 0x000f62000c1e1900 */
[----:B------:R-:W-:Y:S01]  /*0660*/  IADD3 R21, PT, PT, R21, 0x4, RZ ;  /* 0x0000000415157810 */ /* 0x000fe20007ffe0ff */
[----:B---3--:R-:W-:-:S04]  /*0670*/  FFMA R24, R13, R4, R24 ;  /* 0x000000040d187223 */ /* 0x008fc80000000018 */
[----:B--2---:R-:W-:-:S04]  /*0680*/  FFMA R15, R15, R6, R24 ;  /* 0x000000060f0f7223 */ /* 0x004fc80000000018 */
[----:B----4-:R-:W-:-:S04]  /*0690*/  FFMA R15, R18, R22, R15 ;  /* 0x00000016120f7223 */ /* 0x010fc8000000000f */
[----:B-----5:R-:W-:-:S07]  /*06a0*/  FFMA R24, R26, R10, R15 ;  /* 0x0000000a1a187223 */ /* 0x020fce000000000f */
.L_x_13:
[----:B------:R-:W-:Y:S05]  /*06b0*/  @!P0 BRA `(.L_x_10) ;  /* 0x00000000007c8947 */ /* 0x000fea0003800000 */
[----:B------:R-:W-:Y:S01]  /*06c0*/  ISETP.NE.AND P1, PT, R14, 0x1, PT ;  /* 0x000000010e00780c */ /* 0x000fe20003f25270 */
[----:B------:R-:W0:Y:S01]  /*06d0*/  LDC.64 R10, c[0x0][0x380] ;  /* 0x0000e000ff0a7b82 */ /* 0x000e220000000a00 */
[----:B------:R-:W-:-:S04]  /*06e0*/  LOP3.LUT R19, R19, 0x1, RZ, 0xc0, !PT ;  /* 0x0000000113137812 */ /* 0x000fc800078ec0ff */
[----:B------:R-:W-:-:S03]  /*06f0*/  ISETP.NE.U32.AND P0, PT, R19, 0x1, PT ;  /* 0x000000011300780c */ /* 0x000fc60003f05070 */
[----:B------:R-:W1:Y:S04]  /*0700*/  LDC.64 R8, c[0x0][0x388] ;  /* 0x0000e200ff087b82 */ /* 0x000e680000000a00 */
[CC--:B------:R-:W-:Y:S02]  /*0710*/  @P1 IADD3 R13, PT, PT, R20.reuse, R21.reuse, RZ ;  /* 0x00000015140d1210 */ /* 0x0c0fe40007ffe0ff */
[----:B------:R-:W-:Y:S02]  /*0720*/  @P1 IADD3 R12, P2, PT, R20, R21, RZ ;  /* 0x00000015140c1210 */ /* 0x000fe40007f5e0ff */
[----:B------:R-:W2:Y:S02]  /*0730*/  @P1 LDC.64 R2, c[0x0][0x380] ;  /* 0x0000e000ff021b82 */ /* 0x000ea40000000a00 */
[----:B------:R-:W-:-:S06]  /*0740*/  @P1 IADD3.X R14, PT, PT, RZ, RZ, RZ, P2, !PT ;  /* 0x000000ffff0e1210 */ /* 0x000fcc00017fe4ff */
[----:B------:R-:W3:Y:S01]  /*0750*/  LDC.64 R4, c[0x0][0x380] ;  /* 0x0000e000ff047b82 */ /* 0x000ee20000000a00 */
[----:B0-----:R-:W-:-:S04]  /*0760*/  @P1 IMAD.WIDE.U32 R10, R13, 0x4, R10 ;  /* 0x000000040d0a1825 */ /* 0x001fc800078e000a */
[C---:B------:R-:W-:Y:S01]  /*0770*/  @P1 IMAD R13, R21.reuse, R17, R0 ;  /* 0x00000011150d1224 */ /* 0x040fe200078e0200 */
[----:B------:R-:W-:Y:S01]  /*0780*/  @P1 IADD3 R21, PT, PT, R21, 0x2, RZ ;  /* 0x0000000215151810 */ /* 0x000fe20007ffe0ff */
[----:B------:R-:W4:Y:S01]  /*0790*/  @P1 LDG.E R11, desc[UR4][R10.64] ;  /* 0x000000040a0b1981 */ /* 0x000f22000c1e1900 */
[----:B------:R-:W0:Y:S01]  /*07a0*/  LDC.64 R6, c[0x0][0x388] ;  /* 0x0000e200ff067b82 */ /* 0x000e220000000a00 */
[----:B-1----:R-:W-:Y:S01]  /*07b0*/  @P1 IMAD.WIDE R8, R13, 0x4, R8 ;  /* 0x000000040d081825 */ /* 0x002fe200078e0208 */
[----:B------:R-:W-:Y:S02]  /*07c0*/  @!P0 IADD3 R15, PT, PT, R20, R21, RZ ;  /* 0x00000015140f8210 */ /* 0x000fe40007ffe0ff */
[----:B--2---:R-:W-:Y:S01]  /*07d0*/  @P1 LEA R2, P2, R12, R2, 0x2 ;  /* 0x000000020c021211 */ /* 0x004fe200078410ff */
[----:B------:R-:W-:-:S03]  /*07e0*/  @!P0 IMAD R21, R21, R17, R0 ;  /* 0x0000001115158224 */ /* 0x000fc600078e0200 */
[----:B------:R-:W-:Y:S01]  /*07f0*/  @P1 LEA.HI.X R3, R12, R3, R14, 0x2, P2 ;  /* 0x000000030c031211 */ /* 0x000fe200010f140e */
[----:B------:R-:W-:Y:S01]  /*0800*/  @P1 IMAD.WIDE R12, R17, 0x4, R8 ;  /* 0x00000004110c1825 */ /* 0x000fe200078e0208 */
[----:B------:R-:W4:Y:S03]  /*0810*/  @P1 LDG.E R14, desc[UR4][R8.64] ;  /* 0x00000004080e1981 */ /* 0x000f26000c1e1900 */
[----:B---3--:R-:W-:Y:S01]  /*0820*/  @!P0 IMAD.WIDE.U32 R4, R15, 0x4, R4 ;  /* 0x000000040f048825 */ /* 0x008fe200078e0004 */
[----:B------:R-:W2:Y:S04]  /*0830*/  @P1 LDG.E R2, desc[UR4][R2.64+0x4] ;  /* 0x0000040402021981 */ /* 0x000ea8000c1e1900 */
[----:B------:R-:W2:Y:S01]  /*0840*/  @P1 LDG.E R12, desc[UR4][R12.64] ;  /* 0x000000040c0c1981 */ /* 0x000ea2000c1e1900 */
[----:B0-----:R-:W-:-:S03]  /*0850*/  @!P0 IMAD.WIDE R6, R21, 0x4, R6 ;  /* 0x0000000415068825 */ /* 0x001fc600078e0206 */
[----:B------:R-:W3:Y:S04]  /*0860*/  @!P0 LDG.E R5, desc[UR4][R4.64] ;  /* 0x0000000404058981 */ /* 0x000ee8000c1e1900 */
[----:B------:R-:W3:Y:S01]  /*0870*/  @!P0 LDG.E R6, desc[UR4][R6.64] ;  /* 0x0000000406068981 */ /* 0x000ee2000c1e1900 */
[----:B----4-:R-:W-:-:S04]  /*0880*/  @P1 FFMA R11, R11, R14, R24 ;  /* 0x0000000e0b0b1223 */ /* 0x010fc80000000018 */
[----:B--2---:R-:W-:-:S04]  /*0890*/  @P1 FFMA R24, R2, R12, R11 ;  /* 0x0000000c02181223 */ /* 0x004fc8000000000b */
[----:B---3--:R-:W-:-:S07]  /*08a0*/  @!P0 FFMA R24, R5, R6, R24 ;  /* 0x0000000605188223 */ /* 0x008fce0000000018 */
.L_x_10:
[----:B------:R-:W0:Y:S01]  /*08b0*/  LDC.64 R2, c[0x0][0x390] ;  /* 0x0000e400ff027b82 */ /* 0x000e220000000a00 */
[----:B------:R-:W-:-:S04]  /*08c0*/  IMAD R17, R16, R17, R0 ;  /* 0x0000001110117224 */ /* 0x000fc800078e0200 */
[----:B0-----:R-:W-:-:S05]  /*08d0*/  IMAD.WIDE R2, R17, 0x4, R2 ;  /* 0x0000000411027825 */ /* 0x001fca00078e0202 */
[----:B------:R-:W-:Y:S01]  /*08e0*/  STG.E desc[UR4][R2.64], R24 ;  /* 0x0000001802007986 */ /* 0x000fe2000c101904 */
[----:B------:R-:W-:Y:S05]  /*08f0*/  EXIT ;  /* 0x000000000000794d */ /* 0x000fea0003800000 */
.L_x_14:
        /* <DEDUP_REMOVED lines=16> */
.L_x_19:


//--------------------- .nv.shared.reserved.0     --------------------------
	.section	.nv.shared.reserved.0,"aw",@nobits
	.weak		__nv_reservedSMEM_offset_0_alias
	.size		__nv_reservedSMEM_offset_0_alias, 0, 64
	.other		__nv_reservedSMEM_offset_0_alias,@"STO_CUDA_RESERVED_SHARED STV_DEFAULT"
__nv_reservedSMEM_offset_0_alias:
	.zero		0
	.zero		64


//--------------------- .nv.constant0._Z10reluKernelPfiii --------------------------
	.section	.nv.constant0._Z10reluKernelPfiii,"a",@progbits
	.sectionflags	@""
	.align	4
.nv.constant0._Z10reluKernelPfiii:
	.zero		916


//--------------------- .nv.constant0._Z13sumAxisKernelPfS_iii --------------------------
	.section	.nv.constant0._Z13sumAxisKernelPfS_iii,"a",@progbits
	.sectionflags	@""
	.align	4
.nv.constant0._Z13sumAxisKernelPfS_iii:
	.zero		924


//--------------------- .nv.constant0._Z15transposeKernelPfS_ii --------------------------
	.section	.nv.constant0._Z15transposeKernelPfS_ii,"a",@progbits
	.sectionflags	@""
	.align	4
.nv.constant0._Z15transposeKernelPfS_ii:
	.zero		920


//--------------------- .nv.constant0._Z9addKernelPfS_ii --------------------------
	.section	.nv.constant0._Z9addKernelPfS_ii,"a",@progbits
	.sectionflags	@""
	.align	4
.nv.constant0._Z9addKernelPfS_ii:
	.zero		920


//--------------------- .nv.constant0._Z15matrixMulKernelPKfS0_Pfiii --------------------------
	.section	.nv.constant0._Z15matrixMulKernelPKfS0_Pfiii,"a",@progbits
	.sectionflags	@""
	.align	4
.nv.constant0._Z15matrixMulKernelPKfS0_Pfiii:
	.zero		932


//--------------------- SYMBOLS --------------------------

	.type		.nv.reservedSmem.offset0,@object
	.size		.nv.reservedSmem.offset0,0x4
